//
// Generated by NVIDIA NVVM Compiler
//
// Compiler Build ID: CL-36424714
// Cuda compilation tools, release 13.0, V13.0.88
// Based on NVVM 20.0.0
//

.version 9.0
.target sm_100
.address_size 64

	// .globl	_Z17block_to_part_shmPiiiS_S_
// _ZZ17block_to_part_shmPiiiS_S_E3shm has been demoted

.visible .entry _Z17block_to_part_shmPiiiS_S_(
	.param .u64 .ptr .align 1 _Z17block_to_part_shmPiiiS_S__param_0,
	.param .u32 _Z17block_to_part_shmPiiiS_S__param_1,
	.param .u32 _Z17block_to_part_shmPiiiS_S__param_2,
	.param .u64 .ptr .align 1 _Z17block_to_part_shmPiiiS_S__param_3,
	.param .u64 .ptr .align 1 _Z17block_to_part_shmPiiiS_S__param_4
)
{
	.reg .pred 	%p<11>;
	.reg .b32 	%r<55>;
	.reg .b64 	%rd<13>;
	// demoted variable
	.shared .align 4 .b8 _ZZ17block_to_part_shmPiiiS_S_E3shm[4096];
	ld.param.u64 	%rd4, [_Z17block_to_part_shmPiiiS_S__param_0];
	ld.param.u32 	%r24, [_Z17block_to_part_shmPiiiS_S__param_1];
	ld.param.u32 	%r25, [_Z17block_to_part_shmPiiiS_S__param_2];
	ld.param.u64 	%rd5, [_Z17block_to_part_shmPiiiS_S__param_3];
	ld.param.u64 	%rd6, [_Z17block_to_part_shmPiiiS_S__param_4];
	mov.u32 	%r49, %ctaid.x;
	setp.ge.s32 	%p1, %r49, %r25;
	@%p1 bra 	$L__BB0_15;
	mov.u32 	%r2, %ntid.x;
	mov.u32 	%r3, %tid.x;
	shl.b32 	%r26, %r3, 2;
	mov.u32 	%r27, _ZZ17block_to_part_shmPiiiS_S_E3shm;
	add.s32 	%r4, %r27, %r26;
	add.s32 	%r5, %r2, -1;
	mov.u32 	%r6, %nctaid.x;
	and.b32  	%r7, %r2, 3;
	and.b32  	%r8, %r2, 2044;
	and.b32  	%r28, %r2, -4;
	neg.s32 	%r9, %r28;
	cvta.to.global.u64 	%rd1, %rd4;
	cvta.to.global.u64 	%rd2, %rd5;
	cvta.to.global.u64 	%rd3, %rd6;
$L__BB0_2:
	setp.ne.s32 	%p2, %r3, 0;
	mad.lo.s32 	%r11, %r49, %r2, %r3;
	mul.wide.s32 	%rd7, %r11, 4;
	add.s64 	%rd8, %rd1, %rd7;
	ld.global.u32 	%r29, [%rd8];
	st.shared.u32 	[%r4], %r29;
	bar.sync 	0;
	@%p2 bra 	$L__BB0_10;
	setp.lt.u32 	%p3, %r2, 4;
	mov.b32 	%r53, 0;
	mov.u32 	%r54, %r53;
	@%p3 bra 	$L__BB0_6;
	add.s32 	%r50, %r27, 8;
	mov.b32 	%r54, 0;
	mov.u32 	%r51, %r9;
$L__BB0_5:
	ld.shared.u32 	%r34, [%r50+-8];
	add.s32 	%r35, %r34, %r54;
	st.shared.u32 	[%r50+-8], %r35;
	ld.shared.u32 	%r36, [%r50+-4];
	add.s32 	%r37, %r36, %r35;
	st.shared.u32 	[%r50+-4], %r37;
	ld.shared.u32 	%r38, [%r50];
	add.s32 	%r39, %r38, %r37;
	st.shared.u32 	[%r50], %r39;
	ld.shared.u32 	%r40, [%r50+4];
	add.s32 	%r54, %r40, %r39;
	st.shared.u32 	[%r50+4], %r54;
	add.s32 	%r51, %r51, 4;
	add.s32 	%r50, %r50, 16;
	setp.ne.s32 	%p4, %r51, 0;
	mov.u32 	%r53, %r8;
	@%p4 bra 	$L__BB0_5;
$L__BB0_6:
	setp.eq.s32 	%p5, %r7, 0;
	@%p5 bra 	$L__BB0_10;
	setp.eq.s32 	%p6, %r7, 1;
	shl.b32 	%r41, %r53, 2;
	add.s32 	%r20, %r27, %r41;
	ld.shared.u32 	%r43, [%r20];
	add.s32 	%r21, %r43, %r54;
	st.shared.u32 	[%r20], %r21;
	@%p6 bra 	$L__BB0_10;
	setp.eq.s32 	%p7, %r7, 2;
	ld.shared.u32 	%r44, [%r20+4];
	add.s32 	%r22, %r44, %r21;
	st.shared.u32 	[%r20+4], %r22;
	@%p7 bra 	$L__BB0_10;
	ld.shared.u32 	%r45, [%r20+8];
	add.s32 	%r46, %r45, %r22;
	st.shared.u32 	[%r20+8], %r46;
$L__BB0_10:
	setp.ne.s32 	%p8, %r3, %r5;
	bar.sync 	0;
	bar.sync 	0;
	@%p8 bra 	$L__BB0_12;
	ld.shared.u32 	%r47, [%r4];
	mul.wide.s32 	%rd9, %r49, 4;
	add.s64 	%rd10, %rd2, %rd9;
	st.global.u32 	[%rd10], %r47;
$L__BB0_12:
	setp.ge.s32 	%p9, %r11, %r24;
	@%p9 bra 	$L__BB0_14;
	ld.shared.u32 	%r48, [%r4];
	add.s64 	%rd12, %rd3, %rd7;
	st.global.u32 	[%rd12], %r48;
$L__BB0_14:
	add.s32 	%r49, %r49, %r6;
	setp.lt.s32 	%p10, %r49, %r25;
	@%p10 bra 	$L__BB0_2;
$L__BB0_15:
	ret;

}
	// .globl	_Z16part_to_kernel_2Pii
.visible .entry _Z16part_to_kernel_2Pii(
	.param .u64 .ptr .align 1 _Z16part_to_kernel_2Pii_param_0,
	.param .u32 _Z16part_to_kernel_2Pii_param_1
)
{
	.reg .pred 	%p<10>;
	.reg .b32 	%r<92>;
	.reg .b64 	%rd<16>;

	ld.param.u64 	%rd8, [_Z16part_to_kernel_2Pii_param_0];
	ld.param.u32 	%r25, [_Z16part_to_kernel_2Pii_param_1];
	cvta.to.global.u64 	%rd1, %rd8;
	setp.lt.s32 	%p1, %r25, 1;
	@%p1 bra 	$L__BB1_13;
	and.b32  	%r1, %r25, 15;
	setp.lt.u32 	%p2, %r25, 16;
	mov.b32 	%r86, 0;
	mov.u32 	%r85, %r86;
	@%p2 bra 	$L__BB1_4;
	and.b32  	%r86, %r25, 2147483632;
	neg.s32 	%r82, %r86;
	add.s64 	%rd14, %rd1, 32;
	mov.b32 	%r85, 0;
$L__BB1_3:
	.pragma "nounroll";
	ld.global.u32 	%r28, [%rd14+-32];
	add.s32 	%r29, %r28, %r85;
	st.global.u32 	[%rd14+-32], %r29;
	ld.global.u32 	%r30, [%rd14+-28];
	add.s32 	%r31, %r30, %r29;
	st.global.u32 	[%rd14+-28], %r31;
	ld.global.u32 	%r32, [%rd14+-24];
	add.s32 	%r33, %r32, %r31;
	st.global.u32 	[%rd14+-24], %r33;
	ld.global.u32 	%r34, [%rd14+-20];
	add.s32 	%r35, %r34, %r33;
	st.global.u32 	[%rd14+-20], %r35;
	ld.global.u32 	%r36, [%rd14+-16];
	add.s32 	%r37, %r36, %r35;
	st.global.u32 	[%rd14+-16], %r37;
	ld.global.u32 	%r38, [%rd14+-12];
	add.s32 	%r39, %r38, %r37;
	st.global.u32 	[%rd14+-12], %r39;
	ld.global.u32 	%r40, [%rd14+-8];
	add.s32 	%r41, %r40, %r39;
	st.global.u32 	[%rd14+-8], %r41;
	ld.global.u32 	%r42, [%rd14+-4];
	add.s32 	%r43, %r42, %r41;
	st.global.u32 	[%rd14+-4], %r43;
	ld.global.u32 	%r44, [%rd14];
	add.s32 	%r45, %r44, %r43;
	st.global.u32 	[%rd14], %r45;
	ld.global.u32 	%r46, [%rd14+4];
	add.s32 	%r47, %r46, %r45;
	st.global.u32 	[%rd14+4], %r47;
	ld.global.u32 	%r48, [%rd14+8];
	add.s32 	%r49, %r48, %r47;
	st.global.u32 	[%rd14+8], %r49;
	ld.global.u32 	%r50, [%rd14+12];
	add.s32 	%r51, %r50, %r49;
	st.global.u32 	[%rd14+12], %r51;
	ld.global.u32 	%r52, [%rd14+16];
	add.s32 	%r53, %r52, %r51;
	st.global.u32 	[%rd14+16], %r53;
	ld.global.u32 	%r54, [%rd14+20];
	add.s32 	%r55, %r54, %r53;
	st.global.u32 	[%rd14+20], %r55;
	ld.global.u32 	%r56, [%rd14+24];
	add.s32 	%r57, %r56, %r55;
	st.global.u32 	[%rd14+24], %r57;
	ld.global.u32 	%r58, [%rd14+28];
	add.s32 	%r85, %r58, %r57;
	st.global.u32 	[%rd14+28], %r85;
	add.s32 	%r82, %r82, 16;
	add.s64 	%rd14, %rd14, 64;
	setp.ne.s32 	%p3, %r82, 0;
	@%p3 bra 	$L__BB1_3;
$L__BB1_4:
	setp.eq.s32 	%p4, %r1, 0;
	@%p4 bra 	$L__BB1_13;
	and.b32  	%r10, %r25, 7;
	setp.lt.u32 	%p5, %r1, 8;
	@%p5 bra 	$L__BB1_7;
	mul.wide.u32 	%rd9, %r86, 4;
	add.s64 	%rd10, %rd1, %rd9;
	ld.global.u32 	%r59, [%rd10];
	add.s32 	%r60, %r59, %r85;
	st.global.u32 	[%rd10], %r60;
	ld.global.u32 	%r61, [%rd10+4];
	add.s32 	%r62, %r61, %r60;
	st.global.u32 	[%rd10+4], %r62;
	ld.global.u32 	%r63, [%rd10+8];
	add.s32 	%r64, %r63, %r62;
	st.global.u32 	[%rd10+8], %r64;
	ld.global.u32 	%r65, [%rd10+12];
	add.s32 	%r66, %r65, %r64;
	st.global.u32 	[%rd10+12], %r66;
	ld.global.u32 	%r67, [%rd10+16];
	add.s32 	%r68, %r67, %r66;
	st.global.u32 	[%rd10+16], %r68;
	ld.global.u32 	%r69, [%rd10+20];
	add.s32 	%r70, %r69, %r68;
	st.global.u32 	[%rd10+20], %r70;
	ld.global.u32 	%r71, [%rd10+24];
	add.s32 	%r72, %r71, %r70;
	st.global.u32 	[%rd10+24], %r72;
	ld.global.u32 	%r73, [%rd10+28];
	add.s32 	%r85, %r73, %r72;
	st.global.u32 	[%rd10+28], %r85;
	add.s32 	%r86, %r86, 8;
$L__BB1_7:
	setp.eq.s32 	%p6, %r10, 0;
	@%p6 bra 	$L__BB1_13;
	and.b32  	%r15, %r25, 3;
	setp.lt.u32 	%p7, %r10, 4;
	@%p7 bra 	$L__BB1_10;
	mul.wide.u32 	%rd11, %r86, 4;
	add.s64 	%rd12, %rd1, %rd11;
	ld.global.u32 	%r74, [%rd12];
	add.s32 	%r75, %r74, %r85;
	st.global.u32 	[%rd12], %r75;
	ld.global.u32 	%r76, [%rd12+4];
	add.s32 	%r77, %r76, %r75;
	st.global.u32 	[%rd12+4], %r77;
	ld.global.u32 	%r78, [%rd12+8];
	add.s32 	%r79, %r78, %r77;
	st.global.u32 	[%rd12+8], %r79;
	ld.global.u32 	%r80, [%rd12+12];
	add.s32 	%r85, %r80, %r79;
	st.global.u32 	[%rd12+12], %r85;
	add.s32 	%r86, %r86, 4;
$L__BB1_10:
	setp.eq.s32 	%p8, %r15, 0;
	@%p8 bra 	$L__BB1_13;
	mul.wide.u32 	%rd13, %r86, 4;
	add.s64 	%rd15, %rd1, %rd13;
	neg.s32 	%r90, %r15;
$L__BB1_12:
	.pragma "nounroll";
	ld.global.u32 	%r81, [%rd15];
	add.s32 	%r85, %r81, %r85;
	st.global.u32 	[%rd15], %r85;
	add.s64 	%rd15, %rd15, 4;
	add.s32 	%r90, %r90, 1;
	setp.ne.s32 	%p9, %r90, 0;
	@%p9 bra 	$L__BB1_12;
$L__BB1_13:
	ret;

}
	// .globl	_Z16part_to_origin_2PiS_ii
.visible .entry _Z16part_to_origin_2PiS_ii(
	.param .u64 .ptr .align 1 _Z16part_to_origin_2PiS_ii_param_0,
	.param .u64 .ptr .align 1 _Z16part_to_origin_2PiS_ii_param_1,
	.param .u32 _Z16part_to_origin_2PiS_ii_param_2,
	.param .u32 _Z16part_to_origin_2PiS_ii_param_3
)
{
	.reg .pred 	%p<5>;
	.reg .b32 	%r<14>;
	.reg .b64 	%rd<9>;

	ld.param.u64 	%rd3, [_Z16part_to_origin_2PiS_ii_param_0];
	ld.param.u64 	%rd4, [_Z16part_to_origin_2PiS_ii_param_1];
	ld.param.u32 	%r8, [_Z16part_to_origin_2PiS_ii_param_2];
	ld.param.u32 	%r9, [_Z16part_to_origin_2PiS_ii_param_3];
	mov.u32 	%r13, %ctaid.x;
	setp.ge.s32 	%p1, %r13, %r9;
	@%p1 bra 	$L__BB2_6;
	mov.u32 	%r2, %ntid.x;
	mov.u32 	%r3, %tid.x;
	mov.u32 	%r4, %nctaid.x;
	cvta.to.global.u64 	%rd1, %rd3;
	cvta.to.global.u64 	%rd2, %rd4;
$L__BB2_2:
	setp.eq.s32 	%p2, %r13, 0;
	@%p2 bra 	$L__BB2_5;
	mad.lo.s32 	%r6, %r13, %r2, %r3;
	setp.ge.s32 	%p3, %r6, %r8;
	@%p3 bra 	$L__BB2_5;
	mul.wide.s32 	%rd5, %r13, 4;
	add.s64 	%rd6, %rd1, %rd5;
	ld.global.u32 	%r10, [%rd6+-4];
	mul.wide.s32 	%rd7, %r6, 4;
	add.s64 	%rd8, %rd2, %rd7;
	ld.global.u32 	%r11, [%rd8];
	add.s32 	%r12, %r11, %r10;
	st.global.u32 	[%rd8], %r12;
$L__BB2_5:
	add.s32 	%r13, %r13, %r4;
	setp.lt.s32 	%p4, %r13, %r9;
	@%p4 bra 	$L__BB2_2;
$L__BB2_6:
	ret;

}


// ===== COMPILED SASS (sm_100) =====

	.target	sm_100

	.elftype	@"ET_EXEC"


//--------------------- .note.nv.tkinfo           --------------------------
	.section	.note.nv.tkinfo,"",@"SHT_NOTE"
	.sectionflags	@"SHF_NOTE_NV_TKINFO"
	.tkinfo
        /*0018*/ 	.word	0x00000002
        /*0030*/ 	.string	""
        /*0030*/ 	.string	"ptxas"
        /*0030*/ 	.string	"Cuda compilation tools, release 13.0, V13.0.88"
        /*0030*/ 	.string	"Build cuda_13.0.r13.0/compiler.36424714_0"
        /*0030*/ 	.string	"-arch sm_100 -m 64 "



//--------------------- .note.nv.cuinfo           --------------------------
	.section	.note.nv.cuinfo,"",@"SHT_NOTE"
	.sectionflags	@"SHF_NOTE_NV_CUINFO"
        /*0018*/ 	.short	0x0002
        /*001a*/ 	.short	0x0064
        /*001c*/ 	.short	0x0082
	.zero		2


//--------------------- .nv.info                  --------------------------
	.section	.nv.info,"",@"SHT_CUDA_INFO"
	.align	4


	//----- nvinfo : EIATTR_REGCOUNT
	.align		4
        /*0000*/ 	.byte	0x04, 0x2f
        /*0002*/ 	.short	(.L_1 - .L_0)
	.align		4
.L_0:
        /*0004*/ 	.word	index@(_Z17block_to_part_shmPiiiS_S_)
        /*0008*/ 	.word	0x00000020


	//----- nvinfo : EIATTR_FRAME_SIZE
	.align		4
.L_1:
        /*000c*/ 	.byte	0x04, 0x11
        /*000e*/ 	.short	(.L_3 - .L_2)
	.align		4
.L_2:
        /*0010*/ 	.word	index@(_Z17block_to_part_shmPiiiS_S_)
        /*0014*/ 	.word	0x00000000


	//----- nvinfo : EIATTR_REGCOUNT
	.align		4
.L_3:
        /*0018*/ 	.byte	0x04, 0x2f
        /*001a*/ 	.short	(.L_5 - .L_4)
	.align		4
.L_4:
        /*001c*/ 	.word	index@(_Z16part_to_kernel_2Pii)
        /*0020*/ 	.word	0x0000001f


	//----- nvinfo : EIATTR_FRAME_SIZE
	.align		4
.L_5:
        /*0024*/ 	.byte	0x04, 0x11
        /*0026*/ 	.short	(.L_7 - .L_6)
	.align		4
.L_6:
        /*0028*/ 	.word	index@(_Z16part_to_kernel_2Pii)
        /*002c*/ 	.word	0x00000000


	//----- nvinfo : EIATTR_REGCOUNT
	.align		4
.L_7:
        /*0030*/ 	.byte	0x04, 0x2f
        /*0032*/ 	.short	(.L_9 - .L_8)
	.align		4
.L_8:
        /*0034*/ 	.word	index@(_Z16part_to_origin_2PiS_ii)
        /*0038*/ 	.word	0x00000010


	//----- nvinfo : EIATTR_FRAME_SIZE
	.align		4
.L_9:
        /*003c*/ 	.byte	0x04, 0x11
        /*003e*/ 	.short	(.L_11 - .L_10)
	.align		4
.L_10:
        /*0040*/ 	.word	index@(_Z16part_to_origin_2PiS_ii)
        /*0044*/ 	.word	0x00000000


	//----- nvinfo : EIATTR_MIN_STACK_SIZE
	.align		4
.L_11:
        /*0048*/ 	.byte	0x04, 0x12
        /*004a*/ 	.short	(.L_13 - .L_12)
	.align		4
.L_12:
        /*004c*/ 	.word	index@(_Z16part_to_origin_2PiS_ii)
        /*0050*/ 	.word	0x00000000


	//----- nvinfo : EIATTR_MIN_STACK_SIZE
	.align		4
.L_13:
        /*0054*/ 	.byte	0x04, 0x12
        /*0056*/ 	.short	(.L_15 - .L_14)
	.align		4
.L_14:
        /*0058*/ 	.word	index@(_Z16part_to_kernel_2Pii)
        /*005c*/ 	.word	0x00000000


	//----- nvinfo : EIATTR_MIN_STACK_SIZE
	.align		4
.L_15:
        /*0060*/ 	.byte	0x04, 0x12
        /*0062*/ 	.short	(.L_17 - .L_16)
	.align		4
.L_16:
        /*0064*/ 	.word	index@(_Z17block_to_part_shmPiiiS_S_)
        /*0068*/ 	.word	0x00000000
.L_17:


//--------------------- .nv.compat                --------------------------
	.section	.nv.compat,"",@"SHT_CUDA_COMPAT_INFO"
	.align	4
        /*0000*/ 	.byte	0x02, 0x09, 0x00, 0x00, 0x02, 0x02, 0x01, 0x00, 0x02, 0x05, 0x05, 0x00, 0x03, 0x07, 0x01, 0x01
        /*0010*/ 	.byte	0x02, 0x03, 0x00, 0x00, 0x02, 0x06, 0x01, 0x00, 0x04, 0x0b, 0x08, 0x00, 0x09, 0x00, 0x00, 0x00
        /*0020*/ 	.byte	0x00, 0x00, 0x00, 0x00


//--------------------- .nv.info._Z16part_to_origin_2PiS_ii --------------------------
	.section	.nv.info._Z16part_to_origin_2PiS_ii,"",@"SHT_CUDA_INFO"
	.sectionflags	@""
	.align	4


	//----- nvinfo : EIATTR_CUDA_API_VERSION
	.align		4
        /*0000*/ 	.byte	0x04, 0x37
        /*0002*/ 	.short	(.L_19 - .L_18)
.L_18:
        /*0004*/ 	.word	0x00000082


	//----- nvinfo : EIATTR_KPARAM_INFO
	.align		4
.L_19:
        /*0008*/ 	.byte	0x04, 0x17
        /*000a*/ 	.short	(.L_21 - .L_20)
.L_20:
        /*000c*/ 	.word	0x00000000
        /*0010*/ 	.short	0x0003
        /*0012*/ 	.short	0x0014
        /*0014*/ 	.byte	0x00, 0xf0, 0x11, 0x00


	//----- nvinfo : EIATTR_KPARAM_INFO
	.align		4
.L_21:
        /*0018*/ 	.byte	0x04, 0x17
        /*001a*/ 	.short	(.L_23 - .L_22)
.L_22:
        /*001c*/ 	.word	0x00000000
        /*0020*/ 	.short	0x0002
        /*0022*/ 	.short	0x0010
        /*0024*/ 	.byte	0x00, 0xf0, 0x11, 0x00


	//----- nvinfo : EIATTR_KPARAM_INFO
	.align		4
.L_23:
        /*0028*/ 	.byte	0x04, 0x17
        /*002a*/ 	.short	(.L_25 - .L_24)
.L_24:
        /*002c*/ 	.word	0x00000000
        /*0030*/ 	.short	0x0001
        /*0032*/ 	.short	0x0008
        /*0034*/ 	.byte	0x00, 0xf5, 0x21, 0x00


	//----- nvinfo : EIATTR_KPARAM_INFO
	.align		4
.L_25:
        /*0038*/ 	.byte	0x04, 0x17
        /*003a*/ 	.short	(.L_27 - .L_26)
.L_26:
        /*003c*/ 	.word	0x00000000
        /*0040*/ 	.short	0x0000
        /*0042*/ 	.short	0x0000
        /*0044*/ 	.byte	0x00, 0xf5, 0x21, 0x00


	//----- nvinfo : EIATTR_SPARSE_MMA_MASK
	.align		4
.L_27:
        /*0048*/ 	.byte	0x03, 0x50
        /*004a*/ 	.short	0x0000


	//----- nvinfo : EIATTR_MAXREG_COUNT
	.align		4
        /*004c*/ 	.byte	0x03, 0x1b
        /*004e*/ 	.short	0x00ff


	//----- nvinfo : EIATTR_MERCURY_ISA_VERSION
	.align		4
        /*0050*/ 	.byte	0x03, 0x5f
        /*0052*/ 	.short	0x0101


	//----- nvinfo : EIATTR_VRC_CTA_INIT_COUNT
	.align		4
        /*0054*/ 	.byte	0x02, 0x4a
	.zero		1
	.zero		1


	//----- nvinfo : EIATTR_EXIT_INSTR_OFFSETS
	.align		4
        /*0058*/ 	.byte	0x04, 0x1c
        /*005a*/ 	.short	(.L_29 - .L_28)


	//   ....[0]....
.L_28:
        /*005c*/ 	.word	0x00000040


	//   ....[1]....
        /*0060*/ 	.word	0x000001e0


	//----- nvinfo : EIATTR_CRS_STACK_SIZE
	.align		4
.L_29:
        /*0064*/ 	.byte	0x04, 0x1e
        /*0066*/ 	.short	(.L_31 - .L_30)
.L_30:
        /*0068*/ 	.word	0x00000000


	//----- nvinfo : EIATTR_CBANK_PARAM_SIZE
	.align		4
.L_31:
        /*006c*/ 	.byte	0x03, 0x19
        /*006e*/ 	.short	0x0018


	//----- nvinfo : EIATTR_PARAM_CBANK
	.align		4
        /*0070*/ 	.byte	0x04, 0x0a
        /*0072*/ 	.short	(.L_33 - .L_32)
	.align		4
.L_32:
        /*0074*/ 	.word	index@(.nv.constant0._Z16part_to_origin_2PiS_ii)
        /*0078*/ 	.short	0x0380
        /*007a*/ 	.short	0x0018


	//----- nvinfo : EIATTR_SW_WAR
	.align		4
.L_33:
        /*007c*/ 	.byte	0x04, 0x36
        /*007e*/ 	.short	(.L_35 - .L_34)
.L_34:
        /*0080*/ 	.word	0x00000008
.L_35:


//--------------------- .nv.info._Z16part_to_kernel_2Pii --------------------------
	.section	.nv.info._Z16part_to_kernel_2Pii,"",@"SHT_CUDA_INFO"
	.sectionflags	@""
	.align	4


	//----- nvinfo : EIATTR_CUDA_API_VERSION
	.align		4
        /*0000*/ 	.byte	0x04, 0x37
        /*0002*/ 	.short	(.L_37 - .L_36)
.L_36:
        /*0004*/ 	.word	0x00000082


	//----- nvinfo : EIATTR_KPARAM_INFO
	.align		4
.L_37:
        /*0008*/ 	.byte	0x04, 0x17
        /*000a*/ 	.short	(.L_39 - .L_38)
.L_38:
        /*000c*/ 	.word	0x00000000
        /*0010*/ 	.short	0x0001
        /*0012*/ 	.short	0x0008
        /*0014*/ 	.byte	0x00, 0xf0, 0x11, 0x00


	//----- nvinfo : EIATTR_KPARAM_INFO
	.align		4
.L_39:
        /*0018*/ 	.byte	0x04, 0x17
        /*001a*/ 	.short	(.L_41 - .L_40)
.L_40:
        /*001c*/ 	.word	0x00000000
        /*0020*/ 	.short	0x0000
        /*0022*/ 	.short	0x0000
        /*0024*/ 	.byte	0x00, 0xf5, 0x21, 0x00


	//----- nvinfo : EIATTR_SPARSE_MMA_MASK
	.align		4
.L_41:
        /*0028*/ 	.byte	0x03, 0x50
        /*002a*/ 	.short	0x0000


	//----- nvinfo : EIATTR_MAXREG_COUNT
	.align		4
        /*002c*/ 	.byte	0x03, 0x1b
        /*002e*/ 	.short	0x00ff


	//----- nvinfo : EIATTR_MERCURY_ISA_VERSION
	.align		4
        /*0030*/ 	.byte	0x03, 0x5f
        /*0032*/ 	.short	0x0101


	//----- nvinfo : EIATTR_VRC_CTA_INIT_COUNT
	.align		4
        /*0034*/ 	.byte	0x02, 0x4a
	.zero		1
	.zero		1


	//----- nvinfo : EIATTR_EXIT_INSTR_OFFSETS
	.align		4
        /*0038*/ 	.byte	0x04, 0x1c
        /*003a*/ 	.short	(.L_43 - .L_42)


	//   ....[0]....
.L_42:
        /*003c*/ 	.word	0x00000030


	//   ....[1]....
        /*0040*/ 	.word	0x000004a0


	//   ....[2]....
        /*0044*/ 	.word	0x000006a0


	//   ....[3]....
        /*0048*/ 	.word	0x000007e0


	//   ....[4]....
        /*004c*/ 	.word	0x000008e0


	//----- nvinfo : EIATTR_CBANK_PARAM_SIZE
	.align		4
.L_43:
        /*0050*/ 	.byte	0x03, 0x19
        /*0052*/ 	.short	0x000c


	//----- nvinfo : EIATTR_PARAM_CBANK
	.align		4
        /*0054*/ 	.byte	0x04, 0x0a
        /*0056*/ 	.short	(.L_45 - .L_44)
	.align		4
.L_44:
        /*0058*/ 	.word	index@(.nv.constant0._Z16part_to_kernel_2Pii)
        /*005c*/ 	.short	0x0380
        /*005e*/ 	.short	0x000c


	//----- nvinfo : EIATTR_SW_WAR
	.align		4
.L_45:
        /*0060*/ 	.byte	0x04, 0x36
        /*0062*/ 	.short	(.L_47 - .L_46)
.L_46:
        /*0064*/ 	.word	0x00000008
.L_47:


//--------------------- .nv.info._Z17block_to_part_shmPiiiS_S_ --------------------------
	.section	.nv.info._Z17block_to_part_shmPiiiS_S_,"",@"SHT_CUDA_INFO"
	.sectionflags	@""
	.align	4


	//----- nvinfo : EIATTR_CUDA_API_VERSION
	.align		4
        /*0000*/ 	.byte	0x04, 0x37
        /*0002*/ 	.short	(.L_49 - .L_48)
.L_48:
        /*0004*/ 	.word	0x00000082


	//----- nvinfo : EIATTR_KPARAM_INFO
	.align		4
.L_49:
        /*0008*/ 	.byte	0x04, 0x17
        /*000a*/ 	.short	(.L_51 - .L_50)
.L_50:
        /*000c*/ 	.word	0x00000000
        /*0010*/ 	.short	0x0004
        /*0012*/ 	.short	0x0018
        /*0014*/ 	.byte	0x00, 0xf5, 0x21, 0x00


	//----- nvinfo : EIATTR_KPARAM_INFO
	.align		4
.L_51:
        /*0018*/ 	.byte	0x04, 0x17
        /*001a*/ 	.short	(.L_53 - .L_52)
.L_52:
        /*001c*/ 	.word	0x00000000
        /*0020*/ 	.short	0x0003
        /*0022*/ 	.short	0x0010
        /*0024*/ 	.byte	0x00, 0xf5, 0x21, 0x00


	//----- nvinfo : EIATTR_KPARAM_INFO
	.align		4
.L_53:
        /*0028*/ 	.byte	0x04, 0x17
        /*002a*/ 	.short	(.L_55 - .L_54)
.L_54:
        /*002c*/ 	.word	0x00000000
        /*0030*/ 	.short	0x0002
        /*0032*/ 	.short	0x000c
        /*0034*/ 	.byte	0x00, 0xf0, 0x11, 0x00


	//----- nvinfo : EIATTR_KPARAM_INFO
	.align		4
.L_55:
        /*0038*/ 	.byte	0x04, 0x17
        /*003a*/ 	.short	(.L_57 - .L_56)
.L_56:
        /*003c*/ 	.word	0x00000000
        /*0040*/ 	.short	0x0001
        /*0042*/ 	.short	0x0008
        /*0044*/ 	.byte	0x00, 0xf0, 0x11, 0x00


	//----- nvinfo : EIATTR_KPARAM_INFO
	.align		4
.L_57:
        /*0048*/ 	.byte	0x04, 0x17
        /*004a*/ 	.short	(.L_59 - .L_58)
.L_58:
        /*004c*/ 	.word	0x00000000
        /*0050*/ 	.short	0x0000
        /*0052*/ 	.short	0x0000
        /*0054*/ 	.byte	0x00, 0xf5, 0x21, 0x00


	//----- nvinfo : EIATTR_SPARSE_MMA_MASK
	.align		4
.L_59:
        /*0058*/ 	.byte	0x03, 0x50
        /*005a*/ 	.short	0x0000


	//----- nvinfo : EIATTR_MAXREG_COUNT
	.align		4
        /*005c*/ 	.byte	0x03, 0x1b
        /*005e*/ 	.short	0x00ff


	//----- nvinfo : EIATTR_NUM_BARRIERS
	.align		4
        /*0060*/ 	.byte	0x02, 0x4c
        /*0062*/ 	.byte	0x01
	.zero		1


	//----- nvinfo : EIATTR_MERCURY_ISA_VERSION
	.align		4
        /*0064*/ 	.byte	0x03, 0x5f
        /*0066*/ 	.short	0x0101


	//----- nvinfo : EIATTR_VRC_CTA_INIT_COUNT
	.align		4
        /*0068*/ 	.byte	0x02, 0x4a
	.zero		1
	.zero		1


	//----- nvinfo : EIATTR_EXIT_INSTR_OFFSETS
	.align		4
        /*006c*/ 	.byte	0x04, 0x1c
        /*006e*/ 	.short	(.L_61 - .L_60)


	//   ....[0]....
.L_60:
        /*0070*/ 	.word	0x00000040


	//   ....[1]....
        /*0074*/ 	.word	0x00000b30


	//----- nvinfo : EIATTR_CRS_STACK_SIZE
	.align		4
.L_61:
        /*0078*/ 	.byte	0x04, 0x1e
        /*007a*/ 	.short	(.L_63 - .L_62)
.L_62:
        /*007c*/ 	.word	0x00000000


	//----- nvinfo : EIATTR_CBANK_PARAM_SIZE
	.align		4
.L_63:
        /*0080*/ 	.byte	0x03, 0x19
        /*0082*/ 	.short	0x0020


	//----- nvinfo : EIATTR_PARAM_CBANK
	.align		4
        /*0084*/ 	.byte	0x04, 0x0a
        /*0086*/ 	.short	(.L_65 - .L_64)
	.align		4
.L_64:
        /*0088*/ 	.word	index@(.nv.constant0._Z17block_to_part_shmPiiiS_S_)
        /*008c*/ 	.short	0x0380
        /*008e*/ 	.short	0x0020


	//----- nvinfo : EIATTR_SW_WAR
	.align		4
.L_65:
        /*0090*/ 	.byte	0x04, 0x36
        /*0092*/ 	.short	(.L_67 - .L_66)
.L_66:
        /*0094*/ 	.word	0x00000008
.L_67:


//--------------------- .nv.callgraph             --------------------------
	.section	.nv.callgraph,"",@"SHT_CUDA_CALLGRAPH"
	.align	4
	.sectionentsize	8
	.align		4
        /*0000*/ 	.word	0x00000000
	.align		4
        /*0004*/ 	.word	0xffffffff
	.align		4
        /*0008*/ 	.word	0x00000000
	.align		4
        /*000c*/ 	.word	0xfffffffe
	.align		4
        /*0010*/ 	.word	0x00000000
	.align		4
        /*0014*/ 	.word	0xfffffffd
	.align		4
        /*0018*/ 	.word	0x00000000
	.align		4
        /*001c*/ 	.word	0xfffffffc


//--------------------- .text._Z16part_to_origin_2PiS_ii --------------------------
	.section	.text._Z16part_to_origin_2PiS_ii,"ax",@progbits
	.align	128
        .global         _Z16part_to_origin_2PiS_ii
        .type           _Z16part_to_origin_2PiS_ii,@function
        .size           _Z16part_to_origin_2PiS_ii,(.L_x_19 - _Z16part_to_origin_2PiS_ii)
        .other          _Z16part_to_origin_2PiS_ii,@"STO_CUDA_ENTRY STV_DEFAULT"
_Z16part_to_origin_2PiS_ii:
.text._Z16part_to_origin_2PiS_ii:
[----:B------:R-:W-:Y:S08]  /*0000*/  LDC R1, c[0x0][0x37c] ;  /* 0x0000df00ff017b82 */ /* 0x000ff00000000800 */
[----:B------:R-:W0:Y:S08]  /*0010*/  S2UR UR4, SR_CTAID.X ;  /* 0x00000000000479c3 */ /* 0x000e300000002500 */
[----:B------:R-:W0:Y:S02]  /*0020*/  LDC R0, c[0x0][0x394] ;  /* 0x0000e500ff007b82 */ /* 0x000e240000000800 */
[----:B0-----:R-:W-:-:S13]  /*0030*/  ISETP.LE.AND P0, PT, R0, UR4, PT ;  /* 0x0000000400007c0c */ /* 0x001fda000bf03270 */
[----:B------:R-:W-:Y:S05]  /*0040*/  @P0 EXIT ;  /* 0x000000000000094d */ /* 0x000fea0003800000 */
[----:B------:R-:W0:Y:S01]  /*0050*/  LDCU UR5, c[0x0][0x360] ;  /* 0x00006c00ff0577ac */ /* 0x000e220008000800 */
[----:B------:R-:W1:Y:S01]  /*0060*/  S2R R0, SR_TID.X ;  /* 0x0000000000007919 */ /* 0x000e620000002100 */
[----:B------:R-:W2:Y:S01]  /*0070*/  LDC.64 R6, c[0x0][0x380] ;  /* 0x0000e000ff067b82 */ /* 0x000ea20000000a00 */
[----:B------:R-:W-:Y:S01]  /*0080*/  IMAD.U32 R11, RZ, RZ, UR4 ;  /* 0x00000004ff0b7e24 */ /* 0x000fe2000f8e00ff */
[----:B------:R-:W3:Y:S01]  /*0090*/  LDCU.64 UR6, c[0x0][0x358] ;  /* 0x00006b00ff0677ac */ /* 0x000ee20008000a00 */
[----:B------:R-:W4:Y:S05]  /*00a0*/  LDCU UR9, c[0x0][0x394] ;  /* 0x00007280ff0977ac */ /* 0x000f2a0008000800 */
[----:B------:R-:W0:Y:S01]  /*00b0*/  LDC.64 R8, c[0x0][0x388] ;  /* 0x0000e200ff087b82 */ /* 0x000e220000000a00 */
[----:B------:R-:W0:Y:S07]  /*00c0*/  LDCU UR8, c[0x0][0x390] ;  /* 0x00007200ff0877ac */ /* 0x000e2e0008000800 */
[----:B------:R-:W0:Y:S02]  /*00d0*/  LDC R10, c[0x0][0x370] ;  /* 0x0000dc00ff0a7b82 */ /* 0x000e240000000800 */
.L_x_2:
[----:B------:R-:W-:-:S13]  /*00e0*/  ISETP.NE.AND P0, PT, R11, RZ, PT ;  /* 0x000000ff0b00720c */ /* 0x000fda0003f05270 */
[----:B------:R-:W-:Y:S05]  /*00f0*/  @!P0 BRA `(.L_x_0) ;  /* 0x00000000002c8947 */ /* 0x000fea0003800000 */
[----:B01----:R-:W-:Y:S01]  /*0100*/  IMAD R5, R11, UR5, R0 ;  /* 0x000000050b057c24 */ /* 0x003fe2000f8e0200 */
[----:B------:R-:W-:Y:S04]  /*0110*/  BSSY.RECONVERGENT B0, `(.L_x_0) ;  /* 0x0000009000007945 */ /* 0x000fe80003800200 */
[----:B------:R-:W-:-:S13]  /*0120*/  ISETP.GE.AND P0, PT, R5, UR8, PT ;  /* 0x0000000805007c0c */ /* 0x000fda000bf06270 */
[----:B------:R-:W-:Y:S05]  /*0130*/  @P0 BRA `(.L_x_1) ;  /* 0x0000000000180947 */ /* 0x000fea0003800000 */
[----:B--2---:R-:W-:-:S04]  /*0140*/  IMAD.WIDE R2, R11, 0x4, R6 ;  /* 0x000000040b027825 */ /* 0x004fc800078e0206 */
[----:B------:R-:W-:Y:S02]  /*0150*/  IMAD.WIDE R4, R5, 0x4, R8 ;  /* 0x0000000405047825 */ /* 0x000fe400078e0208 */
[----:B---3--:R-:W2:Y:S04]  /*0160*/  LDG.E R2, desc[UR6][R2.64+-0x4] ;  /* 0xfffffc0602027981 */ /* 0x008ea8000c1e1900 */
[----:B------:R-:W2:Y:S02]  /*0170*/  LDG.E R13, desc[UR6][R4.64] ;  /* 0x00000006040d7981 */ /* 0x000ea4000c1e1900 */
[----:B--2---:R-:W-:-:S05]  /*0180*/  IADD3 R13, PT, PT, R2, R13, RZ ;  /* 0x0000000d020d7210 */ /* 0x004fca0007ffe0ff */
[----:B------:R0:W-:Y:S02]  /*0190*/  STG.E desc[UR6][R4.64], R13 ;  /* 0x0000000d04007986 */ /* 0x0001e4000c101906 */
.L_x_1:
[----:B---34-:R-:W-:Y:S05]  /*01a0*/  BSYNC.RECONVERGENT B0 ;  /* 0x0000000000007941 */ /* 0x018fea0003800200 */
.L_x_0:
[----:B0-----:R-:W-:-:S05]  /*01b0*/  IMAD.IADD R11, R10, 0x1, R11 ;  /* 0x000000010a0b7824 */ /* 0x001fca00078e020b */
[----:B----4-:R-:W-:-:S13]  /*01c0*/  ISETP.GE.AND P0, PT, R11, UR9, PT ;  /* 0x000000090b007c0c */ /* 0x010fda000bf06270 */
[----:B------:R-:W-:Y:S05]  /*01d0*/  @!P0 BRA `(.L_x_2) ;  /* 0xfffffffc00c08947 */ /* 0x000fea000383ffff */
[----:B---3--:R-:W-:Y:S05]  /*01e0*/  EXIT ;  /* 0x000000000000794d */ /* 0x008fea0003800000 */
.L_x_3:
[----:B------:R-:W-:-:S00]  /*01f0*/  BRA `(.L_x_3) ;  /* 0xfffffffc00fc7947 */ /* 0x000fc0000383ffff */
[----:B------:R-:W-:-:S00]  /*0200*/  NOP ;  /* 0x0000000000007918 */ /* 0x000fc00000000000 */
[----:B------:R-:W-:-:S00]  /*0210*/  NOP ;  /* 0x0000000000007918 */ /* 0x000fc00000000000 */
[----:B------:R-:W-:-:S00]  /*0220*/  NOP ;  /* 0x0000000000007918 */ /* 0x000fc00000000000 */
[----:B------:R-:W-:-:S00]  /*0230*/  NOP ;  /* 0x0000000000007918 */ /* 0x000fc00000000000 */
[----:B------:R-:W-:-:S00]  /*0240*/  NOP ;  /* 0x0000000000007918 */ /* 0x000fc00000000000 */
[----:B------:R-:W-:-:S00]  /*0250*/  NOP ;  /* 0x0000000000007918 */ /* 0x000fc00000000000 */
[----:B------:R-:W-:-:S00]  /*0260*/  NOP ;  /* 0x0000000000007918 */ /* 0x000fc00000000000 */
[----:B------:R-:W-:-:S00]  /*0270*/  NOP ;  /* 0x0000000000007918 */ /* 0x000fc00000000000 */
.L_x_19:


//--------------------- .text._Z16part_to_kernel_2Pii --------------------------
	.section	.text._Z16part_to_kernel_2Pii,"ax",@progbits
	.align	128
        .global         _Z16part_to_kernel_2Pii
        .type           _Z16part_to_kernel_2Pii,@function
        .size           _Z16part_to_kernel_2Pii,(.L_x_20 - _Z16part_to_kernel_2Pii)
        .other          _Z16part_to_kernel_2Pii,@"STO_CUDA_ENTRY STV_DEFAULT"
_Z16part_to_kernel_2Pii:
.text._Z16part_to_kernel_2Pii:
[----:B------:R-:W-:Y:S08]  /*0000*/  LDC R1, c[0x0][0x37c] ;  /* 0x0000df00ff017b82 */ /* 0x000ff00000000800 */
[----:B------:R-:W0:Y:S02]  /*0010*/  LDC R4, c[0x0][0x388] ;  /* 0x0000e200ff047b82 */ /* 0x000e240000000800 */
[----:B0-----:R-:W-:-:S13]  /*0020*/  ISETP.GE.AND P0, PT, R4, 0x1, PT ;  /* 0x000000010400780c */ /* 0x001fda0003f06270 */
[----:B------:R-:W-:Y:S05]  /*0030*/  @!P0 EXIT ;  /* 0x000000000000894d */ /* 0x000fea0003800000 */
[C---:B------:R-:W-:Y:S01]  /*0040*/  ISETP.GE.U32.AND P1, PT, R4.reuse, 0x10, PT ;  /* 0x000000100400780c */ /* 0x040fe20003f26070 */
[----:B------:R-:W0:Y:S01]  /*0050*/  LDCU.64 UR6, c[0x0][0x358] ;  /* 0x00006b00ff0677ac */ /* 0x000e220008000a00 */
[----:B------:R-:W-:Y:S01]  /*0060*/  LOP3.LUT R27, R4, 0xf, RZ, 0xc0, !PT ;  /* 0x0000000f041b7812 */ /* 0x000fe200078ec0ff */
[----:B------:R-:W-:Y:S02]  /*0070*/  IMAD.MOV.U32 R0, RZ, RZ, RZ ;  /* 0x000000ffff007224 */ /* 0x000fe400078e00ff */
[----:B------:R-:W-:Y:S01]  /*0080*/  IMAD.MOV.U32 R5, RZ, RZ, RZ ;  /* 0x000000ffff057224 */ /* 0x000fe200078e00ff */
[----:B------:R-:W-:-:S07]  /*0090*/  ISETP.NE.AND P0, PT, R27, RZ, PT ;  /* 0x000000ff1b00720c */ /* 0x000fce0003f05270 */
[----:B------:R-:W-:Y:S06]  /*00a0*/  @!P1 BRA `(.L_x_4) ;  /* 0x0000000000fc9947 */ /* 0x000fec0003800000 */
[----:B------:R-:W1:Y:S01]  /*00b0*/  LDCU.64 UR4, c[0x0][0x380] ;  /* 0x00007000ff0477ac */ /* 0x000e620008000a00 */
[----:B------:R-:W-:Y:S01]  /*00c0*/  LOP3.LUT R0, R4, 0x7ffffff0, RZ, 0xc0, !PT ;  /* 0x7ffffff004007812 */ /* 0x000fe200078ec0ff */
[----:B------:R-:W-:-:S04]  /*00d0*/  HFMA2 R5, -RZ, RZ, 0, 0 ;  /* 0x00000000ff057431 */ /* 0x000fc800000001ff */
[----:B------:R-:W-:Y:S01]  /*00e0*/  IMAD.MOV R6, RZ, RZ, -R0 ;  /* 0x000000ffff067224 */ /* 0x000fe200078e0a00 */
[----:B-1----:R-:W-:-:S04]  /*00f0*/  UIADD3 UR4, UP0, UPT, UR4, 0x20, URZ ;  /* 0x0000002004047890 */ /* 0x002fc8000ff1e0ff */
[----:B------:R-:W-:Y:S02]  /*0100*/  UIADD3.X UR5, UPT, UPT, URZ, UR5, URZ, UP0, !UPT ;  /* 0x00000005ff057290 */ /* 0x000fe400087fe4ff */
[----:B------:R-:W-:-:S04]  /*0110*/  IMAD.U32 R8, RZ, RZ, UR4 ;  /* 0x00000004ff087e24 */ /* 0x000fc8000f8e00ff */
[----:B------:R-:W-:-:S07]  /*0120*/  MOV R7, UR5 ;  /* 0x0000000500077c02 */ /* 0x000fce0008000f00 */
.L_x_5:
[----:B--2---:R-:W-:Y:S02]  /*0130*/  IMAD.MOV.U32 R2, RZ, RZ, R8 ;  /* 0x000000ffff027224 */ /* 0x004fe400078e0008 */
[----:B------:R-:W-:-:S05]  /*0140*/  IMAD.MOV.U32 R3, RZ, RZ, R7 ;  /* 0x000000ffff037224 */ /* 0x000fca00078e0007 */
[----:B0-----:R-:W2:Y:S04]  /*0150*/  LDG.E R16, desc[UR6][R2.64+-0x20] ;  /* 0xffffe00602107981 */ /* 0x001ea8000c1e1900 */
[----:B------:R-:W3:Y:S04]  /*0160*/  LDG.E R18, desc[UR6][R2.64+-0x1c] ;  /* 0xffffe40602127981 */ /* 0x000ee8000c1e1900 */
[----:B------:R-:W4:Y:S04]  /*0170*/  LDG.E R20, desc[UR6][R2.64+-0x18] ;  /* 0xffffe80602147981 */ /* 0x000f28000c1e1900 */
[----:B------:R-:W5:Y:S04]  /*0180*/  LDG.E R22, desc[UR6][R2.64+-0x14] ;  /* 0xffffec0602167981 */ /* 0x000f68000c1e1900 */
        /* <DEDUP_REMOVED lines=11> */
[----:B------:R-:W5:Y:S01]  /*0240*/  LDG.E R8, desc[UR6][R2.64+0x1c] ;  /* 0x00001c0602087981 */ /* 0x000f62000c1e1900 */
[----:B------:R-:W-:-:S05]  /*0250*/  VIADD R6, R6, 0x10 ;  /* 0x0000001006067836 */ /* 0x000fca0000000000 */
[----:B------:R-:W-:Y:S02]  /*0260*/  ISETP.NE.AND P1, PT, R6, RZ, PT ;  /* 0x000000ff0600720c */ /* 0x000fe40003f25270 */
[----:B--2---:R-:W-:-:S05]  /*0270*/  IADD3 R5, PT, PT, R16, R5, RZ ;  /* 0x0000000510057210 */ /* 0x004fca0007ffe0ff */
[----:B---3--:R-:W-:Y:S01]  /*0280*/  IMAD.IADD R17, R5, 0x1, R18 ;  /* 0x0000000105117824 */ /* 0x008fe200078e0212 */
[----:B------:R0:W-:Y:S03]  /*0290*/  STG.E desc[UR6][R2.64+-0x20], R5 ;  /* 0xffffe00502007986 */ /* 0x0001e6000c101906 */
[----:B----4-:R-:W-:Y:S01]  /*02a0*/  IMAD.IADD R19, R17, 0x1, R20 ;  /* 0x0000000111137824 */ /* 0x010fe200078e0214 */
[----:B------:R-:W-:Y:S04]  /*02b0*/  STG.E desc[UR6][R2.64+-0x1c], R17 ;  /* 0xffffe41102007986 */ /* 0x000fe8000c101906 */
[----:B-----5:R-:W-:Y:S01]  /*02c0*/  IADD3 R21, PT, PT, R19, R22, RZ ;  /* 0x0000001613157210 */ /* 0x020fe20007ffe0ff */
[----:B------:R-:W-:Y:S04]  /*02d0*/  STG.E desc[UR6][R2.64+-0x18], R19 ;  /* 0xffffe81302007986 */ /* 0x000fe8000c101906 */
[----:B------:R-:W-:Y:S01]  /*02e0*/  IMAD.IADD R23, R21, 0x1, R24 ;  /* 0x0000000115177824 */ /* 0x000fe200078e0218 */
[----:B------:R-:W-:Y:S03]  /*02f0*/  STG.E desc[UR6][R2.64+-0x14], R21 ;  /* 0xffffec1502007986 */ /* 0x000fe6000c101906 */
[----:B------:R-:W-:Y:S01]  /*0300*/  IMAD.IADD R25, R23, 0x1, R26 ;  /* 0x0000000117197824 */ /* 0x000fe200078e021a */
[----:B------:R-:W-:Y:S04]  /*0310*/  STG.E desc[UR6][R2.64+-0x10], R23 ;  /* 0xfffff01702007986 */ /* 0x000fe8000c101906 */
[----:B------:R-:W-:Y:S01]  /*0320*/  IADD3 R28, PT, PT, R25, R28, RZ ;  /* 0x0000001c191c7210 */ /* 0x000fe20007ffe0ff */
        /* <DEDUP_REMOVED lines=8> */
[----:B------:R1:W-:Y:S03]  /*03b0*/  STG.E desc[UR6][R2.64+0x4], R7 ;  /* 0x0000040702007986 */ /* 0x0003e6000c101906 */
[----:B------:R-:W-:Y:S01]  /*03c0*/  IMAD.IADD R9, R10, 0x1, R9 ;  /* 0x000000010a097824 */ /* 0x000fe200078e0209 */
[----:B------:R2:W-:Y:S04]  /*03d0*/  STG.E desc[UR6][R2.64+0x8], R10 ;  /* 0x0000080a02007986 */ /* 0x0005e8000c101906 */
[----:B------:R-:W-:Y:S01]  /*03e0*/  IADD3 R14, PT, PT, R9, R14, RZ ;  /* 0x0000000e090e7210 */ /* 0x000fe20007ffe0ff */
[----:B------:R2:W-:Y:S04]  /*03f0*/  STG.E desc[UR6][R2.64+0xc], R9 ;  /* 0x00000c0902007986 */ /* 0x0005e8000c101906 */
[----:B------:R-:W-:Y:S01]  /*0400*/  IMAD.IADD R13, R14, 0x1, R13 ;  /* 0x000000010e0d7824 */ /* 0x000fe200078e020d */
[----:B------:R2:W-:Y:S03]  /*0410*/  STG.E desc[UR6][R2.64+0x10], R14 ;  /* 0x0000100e02007986 */ /* 0x0005e6000c101906 */
[----:B------:R-:W-:Y:S01]  /*0420*/  IMAD.IADD R11, R13, 0x1, R11 ;  /* 0x000000010d0b7824 */ /* 0x000fe200078e020b */
[----:B------:R2:W-:Y:S04]  /*0430*/  STG.E desc[UR6][R2.64+0x14], R13 ;  /* 0x0000140d02007986 */ /* 0x0005e8000c101906 */
[----:B0-----:R-:W-:Y:S01]  /*0440*/  IADD3 R5, PT, PT, R11, R8, RZ ;  /* 0x000000080b057210 */ /* 0x001fe20007ffe0ff */
[----:B------:R2:W-:Y:S01]  /*0450*/  STG.E desc[UR6][R2.64+0x18], R11 ;  /* 0x0000180b02007986 */ /* 0x0005e2000c101906 */
[----:B------:R-:W-:-:S03]  /*0460*/  IADD3 R8, P2, PT, R2, 0x40, RZ ;  /* 0x0000004002087810 */ /* 0x000fc60007f5e0ff */
[----:B------:R2:W-:Y:S02]  /*0470*/  STG.E desc[UR6][R2.64+0x1c], R5 ;  /* 0x00001c0502007986 */ /* 0x0005e4000c101906 */
[----:B-1----:R-:W-:Y:S01]  /*0480*/  IMAD.X R7, RZ, RZ, R3, P2 ;  /* 0x000000ffff077224 */ /* 0x002fe200010e0603 */
[----:B------:R-:W-:Y:S07]  /*0490*/  @P1 BRA `(.L_x_5) ;  /* 0xfffffffc00241947 */ /* 0x000fee000383ffff */
.L_x_4:
[----:B0-----:R-:W-:Y:S05]  /*04a0*/  @!P0 EXIT ;  /* 0x000000000000894d */ /* 0x001fea0003800000 */
[----:B------:R-:W-:Y:S02]  /*04b0*/  ISETP.GE.U32.AND P0, PT, R27, 0x8, PT ;  /* 0x000000081b00780c */ /* 0x000fe40003f06070 */
[----:B------:R-:W-:-:S04]  /*04c0*/  LOP3.LUT R21, R4, 0x7, RZ, 0xc0, !PT ;  /* 0x0000000704157812 */ /* 0x000fc800078ec0ff */
[----:B------:R-:W-:-:S07]  /*04d0*/  ISETP.NE.AND P1, PT, R21, RZ, PT ;  /* 0x000000ff1500720c */ /* 0x000fce0003f25270 */
[----:B------:R-:W-:Y:S06]  /*04e0*/  @!P0 BRA `(.L_x_6) ;  /* 0x00000000006c8947 */ /* 0x000fec0003800000 */
[----:B--2---:R-:W0:Y:S02]  /*04f0*/  LDC.64 R2, c[0x0][0x380] ;  /* 0x0000e000ff027b82 */ /* 0x004e240000000a00 */
[----:B0-----:R-:W-:-:S05]  /*0500*/  IMAD.WIDE.U32 R2, R0, 0x4, R2 ;  /* 0x0000000400027825 */ /* 0x001fca00078e0002 */
[----:B------:R-:W2:Y:S04]  /*0510*/  LDG.E R6, desc[UR6][R2.64] ;  /* 0x0000000602067981 */ /* 0x000ea8000c1e1900 */
[----:B------:R-:W3:Y:S04]  /*0520*/  LDG.E R8, desc[UR6][R2.64+0x4] ;  /* 0x0000040602087981 */ /* 0x000ee8000c1e1900 */
[----:B------:R-:W4:Y:S04]  /*0530*/  LDG.E R10, desc[UR6][R2.64+0x8] ;  /* 0x00000806020a7981 */ /* 0x000f28000c1e1900 */
[----:B------:R-:W5:Y:S04]  /*0540*/  LDG.E R12, desc[UR6][R2.64+0xc] ;  /* 0x00000c06020c7981 */ /* 0x000f68000c1e1900 */
[----:B------:R-:W5:Y:S04]  /*0550*/  LDG.E R14, desc[UR6][R2.64+0x10] ;  /* 0x00001006020e7981 */ /* 0x000f68000c1e1900 */
[----:B------:R-:W5:Y:S04]  /*0560*/  LDG.E R16, desc[UR6][R2.64+0x14] ;  /* 0x0000140602107981 */ /* 0x000f68000c1e1900 */
[----:B------:R-:W5:Y:S04]  /*0570*/  LDG.E R18, desc[UR6][R2.64+0x18] ;  /* 0x0000180602127981 */ /* 0x000f68000c1e1900 */
[----:B------:R-:W5:Y:S01]  /*0580*/  LDG.E R20, desc[UR6][R2.64+0x1c] ;  /* 0x00001c0602147981 */ /* 0x000f62000c1e1900 */
[----:B------:R-:W-:Y:S01]  /*0590*/  VIADD R0, R0, 0x8 ;  /* 0x0000000800007836 */ /* 0x000fe20000000000 */
[----:B--2---:R-:W-:-:S05]  /*05a0*/  IADD3 R7, PT, PT, R5, R6, RZ ;  /* 0x0000000605077210 */ /* 0x004fca0007ffe0ff */
[----:B---3--:R-:W-:Y:S01]  /*05b0*/  IMAD.IADD R9, R7, 0x1, R8 ;  /* 0x0000000107097824 */ /* 0x008fe200078e0208 */
[----:B------:R0:W-:Y:S03]  /*05c0*/  STG.E desc[UR6][R2.64], R7 ;  /* 0x0000000702007986 */ /* 0x0001e6000c101906 */
[----:B----4-:R-:W-:Y:S01]  /*05d0*/  IMAD.IADD R11, R9, 0x1, R10 ;  /* 0x00000001090b7824 */ /* 0x010fe200078e020a */
[----:B------:R0:W-:Y:S04]  /*05e0*/  STG.E desc[UR6][R2.64+0x4], R9 ;  /* 0x0000040902007986 */ /* 0x0001e8000c101906 */
[----:B-----5:R-:W-:Y:S01]  /*05f0*/  IADD3 R13, PT, PT, R11, R12, RZ ;  /* 0x0000000c0b0d7210 */ /* 0x020fe20007ffe0ff */
[----:B------:R0:W-:Y:S04]  /*0600*/  STG.E desc[UR6][R2.64+0x8], R11 ;  /* 0x0000080b02007986 */ /* 0x0001e8000c101906 */
[----:B------:R-:W-:Y:S01]  /*0610*/  IMAD.IADD R15, R13, 0x1, R14 ;  /* 0x000000010d0f7824 */ /* 0x000fe200078e020e */
[----:B------:R0:W-:Y:S04]  /*0620*/  STG.E desc[UR6][R2.64+0xc], R13 ;  /* 0x00000c0d02007986 */ /* 0x0001e8000c101906 */
[----:B------:R-:W-:Y:S01]  /*0630*/  IADD3 R17, PT, PT, R15, R16, RZ ;  /* 0x000000100f117210 */ /* 0x000fe20007ffe0ff */
[----:B------:R0:W-:Y:S04]  /*0640*/  STG.E desc[UR6][R2.64+0x10], R15 ;  /* 0x0000100f02007986 */ /* 0x0001e8000c101906 */
[----:B------:R-:W-:Y:S01]  /*0650*/  IMAD.IADD R19, R17, 0x1, R18 ;  /* 0x0000000111137824 */ /* 0x000fe200078e0212 */
[----:B------:R0:W-:Y:S04]  /*0660*/  STG.E desc[UR6][R2.64+0x14], R17 ;  /* 0x0000141102007986 */ /* 0x0001e8000c101906 */
[----:B------:R-:W-:Y:S01]  /*0670*/  IADD3 R5, PT, PT, R19, R20, RZ ;  /* 0x0000001413057210 */ /* 0x000fe20007ffe0ff */
[----:B------:R0:W-:Y:S04]  /*0680*/  STG.E desc[UR6][R2.64+0x18], R19 ;  /* 0x0000181302007986 */ /* 0x0001e8000c101906 */
[----:B------:R0:W-:Y:S02]  /*0690*/  STG.E desc[UR6][R2.64+0x1c], R5 ;  /* 0x00001c0502007986 */ /* 0x0001e4000c101906 */
.L_x_6:
[----:B------:R-:W-:Y:S05]  /*06a0*/  @!P1 EXIT ;  /* 0x000000000000994d */ /* 0x000fea0003800000 */
[----:B------:R-:W-:Y:S02]  /*06b0*/  ISETP.GE.U32.AND P0, PT, R21, 0x4, PT ;  /* 0x000000041500780c */ /* 0x000fe40003f06070 */
[----:B------:R-:W-:-:S04]  /*06c0*/  LOP3.LUT R4, R4, 0x3, RZ, 0xc0, !PT ;  /* 0x0000000304047812 */ /* 0x000fc800078ec0ff */
[----:B------:R-:W-:-:S07]  /*06d0*/  ISETP.NE.AND P1, PT, R4, RZ, PT ;  /* 0x000000ff0400720c */ /* 0x000fce0003f25270 */
[----:B------:R-:W-:Y:S06]  /*06e0*/  @!P0 BRA `(.L_x_7) ;  /* 0x00000000003c8947 */ /* 0x000fec0003800000 */
[----:B0-2---:R-:W0:Y:S02]  /*06f0*/  LDC.64 R2, c[0x0][0x380] ;  /* 0x0000e000ff027b82 */ /* 0x005e240000000a00 */
[----:B0-----:R-:W-:-:S05]  /*0700*/  IMAD.WIDE.U32 R2, R0, 0x4, R2 ;  /* 0x0000000400027825 */ /* 0x001fca00078e0002 */
[----:B------:R-:W2:Y:S04]  /*0710*/  LDG.E R6, desc[UR6][R2.64] ;  /* 0x0000000602067981 */ /* 0x000ea8000c1e1900 */
[----:B------:R-:W3:Y:S04]  /*0720*/  LDG.E R8, desc[UR6][R2.64+0x4] ;  /* 0x0000040602087981 */ /* 0x000ee8000c1e1900 */
[----:B------:R-:W4:Y:S04]  /*0730*/  LDG.E R10, desc[UR6][R2.64+0x8] ;  /* 0x00000806020a7981 */ /* 0x000f28000c1e1900 */
[----:B------:R-:W5:Y:S01]  /*0740*/  LDG.E R12, desc[UR6][R2.64+0xc] ;  /* 0x00000c06020c7981 */ /* 0x000f62000c1e1900 */
[----:B------:R-:W-:-:S02]  /*0750*/  IADD3 R0, PT, PT, R0, 0x4, RZ ;  /* 0x0000000400007810 */ /* 0x000fc40007ffe0ff */
[----:B--2---:R-:W-:-:S05]  /*0760*/  IADD3 R7, PT, PT, R5, R6, RZ ;  /* 0x0000000605077210 */ /* 0x004fca0007ffe0ff */
[----:B---3--:R-:W-:Y:S01]  /*0770*/  IMAD.IADD R9, R7, 0x1, R8 ;  /* 0x0000000107097824 */ /* 0x008fe200078e0208 */
[----:B------:R1:W-:Y:S04]  /*0780*/  STG.E desc[UR6][R2.64], R7 ;  /* 0x0000000702007986 */ /* 0x0003e8000c101906 */
[----:B----4-:R-:W-:Y:S01]  /*0790*/  IADD3 R11, PT, PT, R9, R10, RZ ;  /* 0x0000000a090b7210 */ /* 0x010fe20007ffe0ff */
[----:B------:R1:W-:Y:S04]  /*07a0*/  STG.E desc[UR6][R2.64+0x4], R9 ;  /* 0x0000040902007986 */ /* 0x0003e8000c101906 */
[----:B-----5:R-:W-:Y:S01]  /*07b0*/  IMAD.IADD R5, R11, 0x1, R12 ;  /* 0x000000010b057824 */ /* 0x020fe200078e020c */
[----:B------:R1:W-:Y:S04]  /*07c0*/  STG.E desc[UR6][R2.64+0x8], R11 ;  /* 0x0000080b02007986 */ /* 0x0003e8000c101906 */
[----:B------:R1:W-:Y:S02]  /*07d0*/  STG.E desc[UR6][R2.64+0xc], R5 ;  /* 0x00000c0502007986 */ /* 0x0003e4000c101906 */
.L_x_7:
[----:B------:R-:W-:Y:S05]  /*07e0*/  @!P1 EXIT ;  /* 0x000000000000994d */ /* 0x000fea0003800000 */
[----:B012---:R-:W0:Y:S01]  /*07f0*/  LDC.64 R2, c[0x0][0x380] ;  /* 0x0000e000ff027b82 */ /* 0x007e220000000a00 */
[----:B------:R-:W-:Y:S02]  /*0800*/  IMAD.MOV R4, RZ, RZ, -R4 ;  /* 0x000000ffff047224 */ /* 0x000fe400078e0a04 */
[----:B0-----:R-:W-:-:S04]  /*0810*/  IMAD.WIDE.U32 R2, R0, 0x4, R2 ;  /* 0x0000000400027825 */ /* 0x001fc800078e0002 */
[----:B------:R-:W-:Y:S01]  /*0820*/  IMAD.MOV.U32 R7, RZ, RZ, R3 ;  /* 0x000000ffff077224 */ /* 0x000fe200078e0003 */
[----:B------:R-:W-:-:S07]  /*0830*/  MOV R0, R2 ;  /* 0x0000000200007202 */ /* 0x000fce0000000f00 */
.L_x_8:
[----:B0-----:R-:W-:Y:S01]  /*0840*/  MOV R2, R0 ;  /* 0x0000000000027202 */ /* 0x001fe20000000f00 */
[----:B------:R-:W-:-:S05]  /*0850*/  IMAD.MOV.U32 R3, RZ, RZ, R7 ;  /* 0x000000ffff037224 */ /* 0x000fca00078e0007 */
[----:B------:R-:W2:Y:S01]  /*0860*/  LDG.E R0, desc[UR6][R2.64] ;  /* 0x0000000602007981 */ /* 0x000ea2000c1e1900 */
[----:B------:R-:W-:-:S05]  /*0870*/  VIADD R4, R4, 0x1 ;  /* 0x0000000104047836 */ /* 0x000fca0000000000 */
[----:B------:R-:W-:Y:S02]  /*0880*/  ISETP.NE.AND P0, PT, R4, RZ, PT ;  /* 0x000000ff0400720c */ /* 0x000fe40003f05270 */
[----:B--2---:R-:W-:Y:S02]  /*0890*/  IADD3 R5, PT, PT, R0, R5, RZ ;  /* 0x0000000500057210 */ /* 0x004fe40007ffe0ff */
[----:B------:R-:W-:-:S03]  /*08a0*/  IADD3 R0, P1, PT, R2, 0x4, RZ ;  /* 0x0000000402007810 */ /* 0x000fc60007f3e0ff */
[----:B------:R0:W-:Y:S01]  /*08b0*/  STG.E desc[UR6][R2.64], R5 ;  /* 0x0000000502007986 */ /* 0x0001e2000c101906 */
[----:B------:R-:W-:-:S05]  /*08c0*/  IADD3.X R7, PT, PT, RZ, R3, RZ, P1, !PT ;  /* 0x00000003ff077210 */ /* 0x000fca0000ffe4ff */
[----:B------:R-:W-:Y:S05]  /*08d0*/  @P0 BRA `(.L_x_8) ;  /* 0xfffffffc00d80947 */ /* 0x000fea000383ffff */
[----:B------:R-:W-:Y:S05]  /*08e0*/  EXIT ;  /* 0x000000000000794d */ /* 0x000fea0003800000 */
.L_x_9:
        /* <DEDUP_REMOVED lines=9> */
.L_x_20:


//--------------------- .text._Z17block_to_part_shmPiiiS_S_ --------------------------
	.section	.text._Z17block_to_part_shmPiiiS_S_,"ax",@progbits
	.align	128
        .global         _Z17block_to_part_shmPiiiS_S_
        .type           _Z17block_to_part_shmPiiiS_S_,@function
        .size           _Z17block_to_part_shmPiiiS_S_,(.L_x_21 - _Z17block_to_part_shmPiiiS_S_)
        .other          _Z17block_to_part_shmPiiiS_S_,@"STO_CUDA_ENTRY STV_DEFAULT"
_Z17block_to_part_shmPiiiS_S_:
.text._Z17block_to_part_shmPiiiS_S_:
[----:B------:R-:W-:Y:S08]  /*0000*/  LDC R1, c[0x0][0x37c] ;  /* 0x0000df00ff017b82 */ /* 0x000ff00000000800 */
[----:B------:R-:W0:Y:S08]  /*0010*/  S2UR UR6, SR_CTAID.X ;  /* 0x00000000000679c3 */ /* 0x000e300000002500 */
[----:B------:R-:W0:Y:S02]  /*0020*/  LDC R0, c[0x0][0x38c] ;  /* 0x0000e300ff007b82 */ /* 0x000e240000000800 */
[----:B0-----:R-:W-:-:S13]  /*0030*/  ISETP.LE.AND P0, PT, R0, UR6, PT ;  /* 0x0000000600007c0c */ /* 0x001fda000bf03270 */
[----:B------:R-:W-:Y:S05]  /*0040*/  @P0 EXIT ;  /* 0x000000000000094d */ /* 0x000fea0003800000 */
[----:B------:R-:W0:Y:S01]  /*0050*/  S2R R0, SR_TID.X ;  /* 0x0000000000007919 */ /* 0x000e220000002100 */
[----:B------:R-:W1:Y:S01]  /*0060*/  LDC R3, c[0x0][0x360] ;  /* 0x0000d800ff037b82 */ /* 0x000e620000000800 */
[----:B------:R-:W-:Y:S01]  /*0070*/  UMOV UR4, 0x400 ;  /* 0x0000040000047882 */ /* 0x000fe20000000000 */
[----:B------:R-:W2:Y:S06]  /*0080*/  LDCU.64 UR8, c[0x0][0x358] ;  /* 0x00006b00ff0877ac */ /* 0x000eac0008000a00 */
[----:B------:R-:W3:Y:S08]  /*0090*/  S2UR UR5, SR_CgaCtaId ;  /* 0x00000000000579c3 */ /* 0x000ef00000008800 */
[----:B------:R-:W4:Y:S01]  /*00a0*/  LDC R2, c[0x0][0x370] ;  /* 0x0000dc00ff027b82 */ /* 0x000f220000000800 */
[C---:B-1----:R-:W-:Y:S01]  /*00b0*/  VIADD R5, R3.reuse, 0xffffffff ;  /* 0xffffffff03057836 */ /* 0x042fe20000000000 */
[----:B------:R-:W-:-:S02]  /*00c0*/  LOP3.LUT R27, R3, 0xfffffffc, RZ, 0xc0, !PT ;  /* 0xfffffffc031b7812 */ /* 0x000fc400078ec0ff */
[C---:B------:R-:W-:Y:S02]  /*00d0*/  LOP3.LUT R28, R3.reuse, 0x3, RZ, 0xc0, !PT ;  /* 0x00000003031c7812 */ /* 0x040fe400078ec0ff */
[----:B------:R-:W-:Y:S01]  /*00e0*/  LOP3.LUT R4, R3, 0x7fc, RZ, 0xc0, !PT ;  /* 0x000007fc03047812 */ /* 0x000fe200078ec0ff */
[----:B------:R-:W-:Y:S01]  /*00f0*/  IMAD.MOV R7, RZ, RZ, -R27 ;  /* 0x000000ffff077224 */ /* 0x000fe200078e0a1b */
[----:B0-----:R-:W-:Y:S01]  /*0100*/  ISETP.NE.AND P1, PT, R0, R5, PT ;  /* 0x000000050000720c */ /* 0x001fe20003f25270 */
[----:B---3--:R-:W-:Y:S01]  /*0110*/  ULEA UR4, UR5, UR4, 0x18 ;  /* 0x0000000405047291 */ /* 0x008fe2000f8ec0ff */
[----:B------:R-:W-:-:S05]  /*0120*/  IMAD.U32 R5, RZ, RZ, UR6 ;  /* 0x00000006ff057e24 */ /* 0x000fca000f8e00ff */
[----:B--2---:R-:W-:-:S07]  /*0130*/  LEA R6, R0, UR4, 0x2 ;  /* 0x0000000400067c11 */ /* 0x004fce000f8e10ff */
.L_x_17:
[----:B------:R-:W0:Y:S01]  /*0140*/  LDC.64 R10, c[0x0][0x380] ;  /* 0x0000e000ff0a7b82 */ /* 0x000e220000000a00 */
[----:B------:R-:W-:-:S04]  /*0150*/  IMAD R8, R3, R5, R0 ;  /* 0x0000000503087224 */ /* 0x000fc800078e0200 */
[----:B0-----:R-:W-:-:S06]  /*0160*/  IMAD.WIDE R10, R8, 0x4, R10 ;  /* 0x00000004080a7825 */ /* 0x001fcc00078e020a */
[----:B------:R-:W2:Y:S01]  /*0170*/  LDG.E R11, desc[UR8][R10.64] ;  /* 0x000000080a0b7981 */ /* 0x000ea2000c1e1900 */
[----:B------:R-:W-:Y:S01]  /*0180*/  ISETP.NE.AND P0, PT, R0, RZ, PT ;  /* 0x000000ff0000720c */ /* 0x000fe20003f05270 */
[----:B------:R-:W-:Y:S02]  /*0190*/  BSSY.RECONVERGENT B0, `(.L_x_10) ;  /* 0x0000089000007945 */ /* 0x000fe40003800200 */
[----:B--2---:R0:W-:Y:S01]  /*01a0*/  STS [R6], R11 ;  /* 0x0000000b06007388 */ /* 0x0041e20000000800 */
[----:B------:R-:W-:Y:S09]  /*01b0*/  BAR.SYNC.DEFER_BLOCKING 0x0 ;  /* 0x0000000000007b1d */ /* 0x000ff20000010000 */
[----:B------:R-:W-:Y:S05]  /*01c0*/  @P0 BRA `(.L_x_11) ;  /* 0x0000000800140947 */ /* 0x000fea0003800000 */
[----:B------:R-:W-:Y:S01]  /*01d0*/  ISETP.GE.U32.AND P0, PT, R3, 0x4, PT ;  /* 0x000000040300780c */ /* 0x000fe20003f06070 */
[----:B------:R-:W-:Y:S02]  /*01e0*/  HFMA2 R9, -RZ, RZ, 0, 0 ;  /* 0x00000000ff097431 */ /* 0x000fe400000001ff */
[----:B------:R-:W-:-:S10]  /*01f0*/  IMAD.MOV.U32 R22, RZ, RZ, RZ ;  /* 0x000000ffff167224 */ /* 0x000fd400078e00ff */
[----:B------:R-:W-:Y:S05]  /*0200*/  @!P0 BRA `(.L_x_12) ;  /* 0x0000000400c88947 */ /* 0x000fea0003800000 */
[----:B------:R-:W-:Y:S01]  /*0210*/  IMAD.MOV R10, RZ, RZ, -R27 ;  /* 0x000000ffff0a7224 */ /* 0x000fe200078e0a1b */
[----:B------:R-:W-:Y:S01]  /*0220*/  UIADD3 UR5, UPT, UPT, UR4, 0x8, URZ ;  /* 0x0000000804057890 */ /* 0x000fe2000fffe0ff */
[----:B------:R-:W-:-:S03]  /*0230*/  MOV R22, RZ ;  /* 0x000000ff00167202 */ /* 0x000fc60000000f00 */
[----:B------:R-:W-:Y:S01]  /*0240*/  ISETP.GE.AND P0, PT, R10, RZ, PT ;  /* 0x000000ff0a00720c */ /* 0x000fe20003f06270 */
[----:B------:R-:W-:-:S12]  /*0250*/  IMAD.MOV.U32 R10, RZ, RZ, R7 ;  /* 0x000000ffff0a7224 */ /* 0x000fd800078e0007 */
[----:B------:R-:W-:Y:S05]  /*0260*/  @P0 BRA `(.L_x_13) ;  /* 0x00000004006c0947 */ /* 0x000fea0003800000 */
[----:B0-----:R-:W-:Y:S01]  /*0270*/  IMAD.MOV R11, RZ, RZ, -R10 ;  /* 0x000000ffff0b7224 */ /* 0x001fe200078e0a0a */
[----:B------:R-:W-:-:S04]  /*0280*/  PLOP3.LUT P0, PT, PT, PT, PT, 0x80, 0x8 ;  /* 0x000000000008781c */ /* 0x000fc80003f0f070 */
[----:B------:R-:W-:-:S13]  /*0290*/  ISETP.GT.AND P2, PT, R11, 0xc, PT ;  /* 0x0000000c0b00780c */ /* 0x000fda0003f44270 */
[----:B------:R-:W-:Y:S05]  /*02a0*/  @!P2 BRA `(.L_x_14) ;  /* 0x0000000000d8a947 */ /* 0x000fea0003800000 */
[----:B------:R-:W-:-:S13]  /*02b0*/  PLOP3.LUT P0, PT, PT, PT, PT, 0x8, 0x80 ;  /* 0x000000000080781c */ /* 0x000fda0003f0e170 */
.L_x_15:
[----:B0-----:R-:W0:Y:S01]  /*02c0*/  LDS R9, [UR5+-0x8] ;  /* 0xfffff805ff097984 */ /* 0x001e220008000800 */
[----:B------:R-:W-:-:S03]  /*02d0*/  VIADD R10, R10, 0x10 ;  /* 0x000000100a0a7836 */ /* 0x000fc60000000000 */
[----:B------:R-:W1:Y:S02]  /*02e0*/  LDS R12, [UR5+-0x4] ;  /* 0xfffffc05ff0c7984 */ /* 0x000e640008000800 */
[----:B------:R-:W-:Y:S02]  /*02f0*/  ISETP.GE.AND P2, PT, R10, -0xc, PT ;  /* 0xfffffff40a00780c */ /* 0x000fe40003f46270 */
[----:B------:R-:W2:Y:S04]  /*0300*/  LDS R11, [UR5] ;  /* 0x00000005ff0b7984 */ /* 0x000ea80008000800 */
[----:B------:R-:W3:Y:S04]  /*0310*/  LDS R14, [UR5+0x4] ;  /* 0x00000405ff0e7984 */ /* 0x000ee80008000800 */
[----:B------:R-:W5:Y:S04]  /*0320*/  LDS R16, [UR5+0x8] ;  /* 0x00000805ff107984 */ /* 0x000f680008000800 */
[----:B------:R-:W4:Y:S04]  /*0330*/  LDS R21, [UR5+0xc] ;  /* 0x00000c05ff157984 */ /* 0x000f280008000800 */
[----:B------:R-:W4:Y:S04]  /*0340*/  LDS R26, [UR5+0x10] ;  /* 0x00001005ff1a7984 */ /* 0x000f280008000800 */
[----:B------:R-:W4:Y:S04]  /*0350*/  LDS R24, [UR5+0x14] ;  /* 0x00001405ff187984 */ /* 0x000f280008000800 */
[----:B------:R-:W4:Y:S04]  /*0360*/  LDS R20, [UR5+0x18] ;  /* 0x00001805ff147984 */ /* 0x000f280008000800 */
[----:B------:R-:W4:Y:S01]  /*0370*/  LDS R19, [UR5+0x1c] ;  /* 0x00001c05ff137984 */ /* 0x000f220008000800 */
[----:B0-----:R-:W-:-:S03]  /*0380*/  IADD3 R29, PT, PT, R9, R22, RZ ;  /* 0x00000016091d7210 */ /* 0x001fc60007ffe0ff */
[----:B------:R-:W0:Y:S02]  /*0390*/  LDS R13, [UR5+0x20] ;  /* 0x00002005ff0d7984 */ /* 0x000e240008000800 */
[----:B-1----:R-:W-:Y:S02]  /*03a0*/  IMAD.IADD R12, R29, 0x1, R12 ;  /* 0x000000011d0c7824 */ /* 0x002fe400078e020c */
[----:B------:R-:W1:Y:S02]  /*03b0*/  LDS R18, [UR5+0x24] ;  /* 0x00002405ff127984 */ /* 0x000e640008000800 */
[----:B--2---:R-:W-:Y:S02]  /*03c0*/  IMAD.IADD R9, R12, 0x1, R11 ;  /* 0x000000010c097824 */ /* 0x004fe400078e020b */
[----:B------:R-:W2:Y:S03]  /*03d0*/  LDS R17, [UR5+0x28] ;  /* 0x00002805ff117984 */ /* 0x000ea60008000800 */
[----:B---3--:R-:W-:Y:S01]  /*03e0*/  IADD3 R11, PT, PT, R9, R14, RZ ;  /* 0x0000000e090b7210 */ /* 0x008fe20007ffe0ff */
[----:B------:R-:W3:Y:S04]  /*03f0*/  LDS R15, [UR5+0x2c] ;  /* 0x00002c05ff0f7984 */ /* 0x000ee80008000800 */
[----:B-----5:R-:W-:Y:S01]  /*0400*/  IMAD.IADD R16, R11, 0x1, R16 ;  /* 0x000000010b107824 */ /* 0x020fe200078e0210 */
[----:B------:R-:W5:Y:S03]  /*0410*/  LDS R14, [UR5+0x30] ;  /* 0x00003005ff0e7984 */ /* 0x000f660008000800 */
[----:B----4-:R-:W-:Y:S01]  /*0420*/  IMAD.IADD R21, R16, 0x1, R21 ;  /* 0x0000000110157824 */ /* 0x010fe200078e0215 */
[----:B------:R-:W4:Y:S04]  /*0430*/  LDS R22, [UR5+0x34] ;  /* 0x00003405ff167984 */ /* 0x000f280008000800 */
[----:B------:R-:W-:Y:S01]  /*0440*/  IADD3 R23, PT, PT, R21, R26, RZ ;  /* 0x0000001a15177210 */ /* 0x000fe20007ffe0ff */
[----:B------:R0:W-:Y:S04]  /*0450*/  STS [UR5+-0x8], R29 ;  /* 0xfffff81dff007988 */ /* 0x0001e80008000805 */
[----:B------:R-:W-:Y:S01]  /*0460*/  IMAD.IADD R25, R23, 0x1, R24 ;  /* 0x0000000117197824 */ /* 0x000fe200078e0218 */
[----:B------:R0:W-:Y:S03]  /*0470*/  STS [UR5+-0x4], R12 ;  /* 0xfffffc0cff007988 */ /* 0x0001e60008000805 */
[----:B------:R-:W-:Y:S01]  /*0480*/  IMAD.IADD R20, R25, 0x1, R20 ;  /* 0x0000000119147824 */ /* 0x000fe200078e0214 */
[----:B------:R0:W-:Y:S04]  /*0490*/  STS [UR5], R9 ;  /* 0x00000009ff007988 */ /* 0x0001e80008000805 */
[----:B------:R-:W-:Y:S01]  /*04a0*/  IADD3 R24, PT, PT, R20, R19, RZ ;  /* 0x0000001314187210 */ /* 0x000fe20007ffe0ff */
[----:B------:R1:W-:Y:S04]  /*04b0*/  STS [UR5+0x4], R11 ;  /* 0x0000040bff007988 */ /* 0x0003e80008000805 */
[----:B0-----:R-:W-:Y:S01]  /*04c0*/  IMAD.IADD R13, R24, 0x1, R13 ;  /* 0x00000001180d7824 */ /* 0x001fe200078e020d */
[----:B------:R0:W-:Y:S03]  /*04d0*/  STS [UR5+0x8], R16 ;  /* 0x00000810ff007988 */ /* 0x0001e60008000805 */
[----:B-1----:R-:W-:Y:S01]  /*04e0*/  IMAD.IADD R18, R13, 0x1, R18 ;  /* 0x000000010d127824 */ /* 0x002fe200078e0212 */
[----:B------:R0:W-:Y:S04]  /*04f0*/  STS [UR5+0xc], R21 ;  /* 0x00000c15ff007988 */ /* 0x0001e80008000805 */
[----:B--2---:R-:W-:Y:S01]  /*0500*/  IADD3 R26, PT, PT, R18, R17, RZ ;  /* 0x00000011121a7210 */ /* 0x004fe20007ffe0ff */
[----:B------:R0:W-:Y:S04]  /*0510*/  STS [UR5+0x10], R23 ;  /* 0x00001017ff007988 */ /* 0x0001e80008000805 */
[----:B---3--:R-:W-:Y:S01]  /*0520*/  IMAD.IADD R15, R26, 0x1, R15 ;  /* 0x000000011a0f7824 */ /* 0x008fe200078e020f */
[----:B------:R0:W-:Y:S03]  /*0530*/  STS [UR5+0x14], R25 ;  /* 0x00001419ff007988 */ /* 0x0001e60008000805 */
[----:B-----5:R-:W-:Y:S01]  /*0540*/  IMAD.IADD R17, R15, 0x1, R14 ;  /* 0x000000010f117824 */ /* 0x020fe200078e020e */
[----:B------:R0:W-:Y:S04]  /*0550*/  STS [UR5+0x18], R20 ;  /* 0x00001814ff007988 */ /* 0x0001e80008000805 */
[----:B----4-:R-:W-:Y:S01]  /*0560*/  IADD3 R22, PT, PT, R17, R22, RZ ;  /* 0x0000001611167210 */ /* 0x010fe20007ffe0ff */
[----:B------:R0:W-:Y:S04]  /*0570*/  STS [UR5+0x1c], R24 ;  /* 0x00001c18ff007988 */ /* 0x0001e80008000805 */
[----:B------:R0:W-:Y:S04]  /*0580*/  STS [UR5+0x20], R13 ;  /* 0x0000200dff007988 */ /* 0x0001e80008000805 */
[----:B------:R0:W-:Y:S04]  /*0590*/  STS [UR5+0x24], R18 ;  /* 0x00002412ff007988 */ /* 0x0001e80008000805 */
[----:B------:R0:W-:Y:S04]  /*05a0*/  STS [UR5+0x28], R26 ;  /* 0x0000281aff007988 */ /* 0x0001e80008000805 */
[----:B------:R0:W-:Y:S04]  /*05b0*/  STS [UR5+0x2c], R15 ;  /* 0x00002c0fff007988 */ /* 0x0001e80008000805 */
[----:B------:R0:W-:Y:S04]  /*05c0*/  STS [UR5+0x30], R17 ;  /* 0x00003011ff007988 */ /* 0x0001e80008000805 */
[----:B------:R0:W-:Y:S01]  /*05d0*/  STS [UR5+0x34], R22 ;  /* 0x00003416ff007988 */ /* 0x0001e20008000805 */
[----:B------:R-:W-:Y:S01]  /*05e0*/  UIADD3 UR5, UPT, UPT, UR5, 0x40, URZ ;  /* 0x0000004005057890 */ /* 0x000fe2000fffe0ff */
[----:B------:R-:W-:Y:S11]  /*05f0*/  @!P2 BRA `(.L_x_15) ;  /* 0xfffffffc0030a947 */ /* 0x000ff6000383ffff */
[----:B------:R-:W-:-:S07]  /*0600*/  IMAD.MOV.U32 R9, RZ, RZ, R4 ;  /* 0x000000ffff097224 */ /* 0x000fce00078e0004 */
.L_x_14:
[----:B------:R-:W-:-:S04]  /*0610*/  IADD3 R11, PT, PT, -R10, RZ, RZ ;  /* 0x000000ff0a0b7210 */ /* 0x000fc80007ffe1ff */
[----:B------:R-:W-:-:S13]  /*0620*/  ISETP.GT.AND P2, PT, R11, 0x4, PT ;  /* 0x000000040b00780c */ /* 0x000fda0003f44270 */
[----:B------:R-:W-:Y:S05]  /*0630*/  @!P2 BRA `(.L_x_16) ;  /* 0x000000000070a947 */ /* 0x000fea0003800000 */
[----:B------:R-:W1:Y:S01]  /*0640*/  LDS R9, [UR5+-0x8] ;  /* 0xfffff805ff097984 */ /* 0x000e620008000800 */
[----:B------:R-:W-:Y:S02]  /*0650*/  PLOP3.LUT P0, PT, PT, PT, PT, 0x8, 0x80 ;  /* 0x000000000080781c */ /* 0x000fe40003f0e170 */
[----:B------:R-:W-:Y:S01]  /*0660*/  IADD3 R10, PT, PT, R10, 0x8, RZ ;  /* 0x000000080a0a7810 */ /* 0x000fe20007ffe0ff */
[----:B0-----:R-:W0:Y:S04]  /*0670*/  LDS R18, [UR5+-0x4] ;  /* 0xfffffc05ff127984 */ /* 0x001e280008000800 */
[----:B------:R-:W2:Y:S04]  /*0680*/  LDS R12, [UR5] ;  /* 0x00000005ff0c7984 */ /* 0x000ea80008000800 */
[----:B------:R-:W3:Y:S04]  /*0690*/  LDS R13, [UR5+0x4] ;  /* 0x00000405ff0d7984 */ /* 0x000ee80008000800 */
[----:B------:R-:W5:Y:S04]  /*06a0*/  LDS R14, [UR5+0x8] ;  /* 0x00000805ff0e7984 */ /* 0x000f680008000800 */
[----:B------:R-:W4:Y:S04]  /*06b0*/  LDS R15, [UR5+0xc] ;  /* 0x00000c05ff0f7984 */ /* 0x000f280008000800 */
[----:B------:R-:W4:Y:S04]  /*06c0*/  LDS R16, [UR5+0x10] ;  /* 0x00001005ff107984 */ /* 0x000f280008000800 */
[----:B------:R-:W4:Y:S01]  /*06d0*/  LDS R17, [UR5+0x14] ;  /* 0x00001405ff117984 */ /* 0x000f220008000800 */
[----:B-1----:R-:W-:-:S04]  /*06e0*/  IMAD.IADD R9, R22, 0x1, R9 ;  /* 0x0000000116097824 */ /* 0x002fc800078e0209 */
[----:B0-----:R-:W-:Y:S01]  /*06f0*/  IMAD.IADD R11, R9, 0x1, R18 ;  /* 0x00000001090b7824 */ /* 0x001fe200078e0212 */
[----:B------:R0:W-:Y:S04]  /*0700*/  STS [UR5+-0x8], R9 ;  /* 0xfffff809ff007988 */ /* 0x0001e80008000805 */
[----:B--2---:R-:W-:Y:S01]  /*0710*/  IADD3 R12, PT, PT, R11, R12, RZ ;  /* 0x0000000c0b0c7210 */ /* 0x004fe20007ffe0ff */
[----:B------:R1:W-:Y:S01]  /*0720*/  STS [UR5+-0x4], R11 ;  /* 0xfffffc0bff007988 */ /* 0x0003e20008000805 */
[----:B0-----:R-:W-:-:S03]  /*0730*/  IMAD.MOV.U32 R9, RZ, RZ, R4 ;  /* 0x000000ffff097224 */ /* 0x001fc600078e0004 */
[----:B------:R1:W-:Y:S01]  /*0740*/  STS [UR5], R12 ;  /* 0x0000000cff007988 */ /* 0x0003e20008000805 */
[----:B---3--:R-:W-:-:S04]  /*0750*/  IMAD.IADD R13, R12, 0x1, R13 ;  /* 0x000000010c0d7824 */ /* 0x008fc800078e020d */
[----:B-----5:R-:W-:Y:S01]  /*0760*/  IMAD.IADD R14, R13, 0x1, R14 ;  /* 0x000000010d0e7824 */ /* 0x020fe200078e020e */
[----:B------:R1:W-:Y:S04]  /*0770*/  STS [UR5+0x4], R13 ;  /* 0x0000040dff007988 */ /* 0x0003e80008000805 */
[----:B----4-:R-:W-:Y:S01]  /*0780*/  IADD3 R15, PT, PT, R14, R15, RZ ;  /* 0x0000000f0e0f7210 */ /* 0x010fe20007ffe0ff */
[----:B------:R1:W-:Y:S04]  /*0790*/  STS [UR5+0x8], R14 ;  /* 0x0000080eff007988 */ /* 0x0003e80008000805 */
[----:B------:R-:W-:Y:S01]  /*07a0*/  IMAD.IADD R16, R15, 0x1, R16 ;  /* 0x000000010f107824 */ /* 0x000fe200078e0210 */
[----:B------:R1:W-:Y:S03]  /*07b0*/  STS [UR5+0xc], R15 ;  /* 0x00000c0fff007988 */ /* 0x0003e60008000805 */
[----:B------:R-:W-:Y:S01]  /*07c0*/  IMAD.IADD R22, R16, 0x1, R17 ;  /* 0x0000000110167824 */ /* 0x000fe200078e0211 */
[----:B------:R1:W-:Y:S04]  /*07d0*/  STS [UR5+0x10], R16 ;  /* 0x00001010ff007988 */ /* 0x0003e80008000805 */
[----:B------:R1:W-:Y:S01]  /*07e0*/  STS [UR5+0x14], R22 ;  /* 0x00001416ff007988 */ /* 0x0003e20008000805 */
[----:B------:R-:W-:-:S12]  /*07f0*/  UIADD3 UR5, UPT, UPT, UR5, 0x20, URZ ;  /* 0x0000002005057890 */ /* 0x000fd8000fffe0ff */
.L_x_16:
[----:B------:R-:W-:-:S13]  /*0800*/  ISETP.NE.OR P0, PT, R10, RZ, P0 ;  /* 0x000000ff0a00720c */ /* 0x000fda0000705670 */
[----:B------:R-:W-:Y:S05]  /*0810*/  @!P0 BRA `(.L_x_12) ;  /* 0x0000000000448947 */ /* 0x000fea0003800000 */
.L_x_13:
[----:B--2---:R-:W2:Y:S01]  /*0820*/  LDS R9, [UR5+-0x8] ;  /* 0xfffff805ff097984 */ /* 0x004ea20008000800 */
[----:B------:R-:W-:-:S03]  /*0830*/  IADD3 R10, PT, PT, R10, 0x4, RZ ;  /* 0x000000040a0a7810 */ /* 0x000fc60007ffe0ff */
[----:B-1----:R-:W1:Y:S01]  /*0840*/  LDS R14, [UR5+-0x4] ;  /* 0xfffffc05ff0e7984 */ /* 0x002e620008000800 */
[----:B------:R-:W-:-:S03]  /*0850*/  ISETP.NE.AND P0, PT, R10, RZ, PT ;  /* 0x000000ff0a00720c */ /* 0x000fc60003f05270 */
[----:B------:R-:W3:Y:S04]  /*0860*/  LDS R12, [UR5] ;  /* 0x00000005ff0c7984 */ /* 0x000ee80008000800 */
[----:B0-----:R-:W0:Y:S01]  /*0870*/  LDS R13, [UR5+0x4] ;  /* 0x00000405ff0d7984 */ /* 0x001e220008000800 */
[----:B--2---:R-:W-:-:S05]  /*0880*/  IMAD.IADD R9, R9, 0x1, R22 ;  /* 0x0000000109097824 */ /* 0x004fca00078e0216 */
[----:B-1----:R-:W-:Y:S01]  /*0890*/  IADD3 R11, PT, PT, R9, R14, RZ ;  /* 0x0000000e090b7210 */ /* 0x002fe20007ffe0ff */
[----:B------:R2:W-:Y:S04]  /*08a0*/  STS [UR5+-0x8], R9 ;  /* 0xfffff809ff007988 */ /* 0x0005e80008000805 */
[----:B---3--:R-:W-:Y:S01]  /*08b0*/  IMAD.IADD R12, R11, 0x1, R12 ;  /* 0x000000010b0c7824 */ /* 0x008fe200078e020c */
[----:B------:R2:W-:Y:S03]  /*08c0*/  STS [UR5+-0x4], R11 ;  /* 0xfffffc0bff007988 */ /* 0x0005e60008000805 */
[----:B0-----:R-:W-:Y:S01]  /*08d0*/  IMAD.IADD R22, R12, 0x1, R13 ;  /* 0x000000010c167824 */ /* 0x001fe200078e020d */
[----:B------:R2:W-:Y:S04]  /*08e0*/  STS [UR5], R12 ;  /* 0x0000000cff007988 */ /* 0x0005e80008000805 */
[----:B------:R2:W-:Y:S01]  /*08f0*/  STS [UR5+0x4], R22 ;  /* 0x00000416ff007988 */ /* 0x0005e20008000805 */
[----:B------:R-:W-:Y:S01]  /*0900*/  UIADD3 UR5, UPT, UPT, UR5, 0x10, URZ ;  /* 0x0000001005057890 */ /* 0x000fe2000fffe0ff */
[----:B------:R-:W-:Y:S11]  /*0910*/  @P0 BRA `(.L_x_13) ;  /* 0xfffffffc00c00947 */ /* 0x000ff6000383ffff */
[----:B--2---:R-:W-:-:S07]  /*0920*/  IMAD.MOV.U32 R9, RZ, RZ, R4 ;  /* 0x000000ffff097224 */ /* 0x004fce00078e0004 */
.L_x_12:
[----:B------:R-:W-:-:S13]  /*0930*/  ISETP.NE.AND P0, PT, R28, RZ, PT ;  /* 0x000000ff1c00720c */ /* 0x000fda0003f05270 */
[----:B------:R-:W-:Y:S05]  /*0940*/  @!P0 BRA `(.L_x_11) ;  /* 0x0000000000348947 */ /* 0x000fea0003800000 */
[----:B------:R-:W-:Y:S02]  /*0950*/  LEA R10, R9, UR4, 0x2 ;  /* 0x00000004090a7c11 */ /* 0x000fe4000f8e10ff */
[----:B------:R-:W-:-:S03]  /*0960*/  ISETP.NE.AND P0, PT, R28, 0x1, PT ;  /* 0x000000011c00780c */ /* 0x000fc60003f05270 */
[----:B------:R-:W2:Y:S02]  /*0970*/  LDS R9, [R10] ;  /* 0x000000000a097984 */ /* 0x000ea40000000800 */
[----:B--2---:R-:W-:-:S05]  /*0980*/  IMAD.IADD R9, R9, 0x1, R22 ;  /* 0x0000000109097824 */ /* 0x004fca00078e0216 */
[----:B------:R2:W-:Y:S03]  /*0990*/  STS [R10], R9 ;  /* 0x000000090a007388 */ /* 0x0005e60000000800 */
[----:B------:R-:W-:Y:S05]  /*09a0*/  @!P0 BRA `(.L_x_11) ;  /* 0x00000000001c8947 */ /* 0x000fea0003800000 */
[----:B------:R-:W-:Y:S01]  /*09b0*/  ISETP.NE.AND P0, PT, R28, 0x2, PT ;  /* 0x000000021c00780c */ /* 0x000fe20003f05270 */
[----:B-1----:R-:W0:-:S12]  /*09c0*/  LDS R12, [R10+0x4] ;  /* 0x000004000a0c7984 */ /* 0x002e180000000800 */
[----:B------:R-:W2:Y:S01]  /*09d0*/  @P0 LDS R14, [R10+0x8] ;  /* 0x000008000a0e0984 */ /* 0x000ea20000000800 */
[----:B0-----:R-:W-:-:S05]  /*09e0*/  IADD3 R11, PT, PT, R9, R12, RZ ;  /* 0x0000000c090b7210 */ /* 0x001fca0007ffe0ff */
[----:B------:R3:W-:Y:S01]  /*09f0*/  STS [R10+0x4], R11 ;  /* 0x0000040b0a007388 */ /* 0x0007e20000000800 */
[----:B--2---:R-:W-:-:S05]  /*0a00*/  @P0 IMAD.IADD R9, R11, 0x1, R14 ;  /* 0x000000010b090824 */ /* 0x004fca00078e020e */
[----:B------:R3:W-:Y:S02]  /*0a10*/  @P0 STS [R10+0x8], R9 ;  /* 0x000008090a000388 */ /* 0x0007e40000000800 */
.L_x_11:
[----:B------:R-:W-:Y:S05]  /*0a20*/  BSYNC.RECONVERGENT B0 ;  /* 0x0000000000007941 */ /* 0x000fea0003800200 */
.L_x_10:
[----:B------:R-:W-:Y:S06]  /*0a30*/  BAR.SYNC.DEFER_BLOCKING 0x0 ;  /* 0x0000000000007b1d */ /* 0x000fec0000010000 */
[----:B------:R-:W5:Y:S02]  /*0a40*/  LDCU UR5, c[0x0][0x388] ;  /* 0x00007100ff0577ac */ /* 0x000f640008000800 */
[----:B01----:R-:W0:Y:S08]  /*0a50*/  @!P1 LDC.64 R12, c[0x0][0x390] ;  /* 0x0000e400ff0c9b82 */ /* 0x003e300000000a00 */
[----:B------:R-:W-:Y:S01]  /*0a60*/  BAR.SYNC.DEFER_BLOCKING 0x0 ;  /* 0x0000000000007b1d */ /* 0x000fe20000010000 */
[----:B-----5:R-:W-:-:S05]  /*0a70*/  ISETP.GE.AND P0, PT, R8, UR5, PT ;  /* 0x0000000508007c0c */ /* 0x020fca000bf06270 */
[----:B------:R-:W1:Y:S01]  /*0a80*/  LDCU UR5, c[0x0][0x38c] ;  /* 0x00007180ff0577ac */ /* 0x000e620008000800 */
[----:B0-----:R-:W-:Y:S01]  /*0a90*/  @!P1 IMAD.WIDE R12, R5, 0x4, R12 ;  /* 0x00000004050c9825 */ /* 0x001fe200078e020c */
[----:B----4-:R-:W-:-:S06]  /*0aa0*/  IADD3 R5, PT, PT, R2, R5, RZ ;  /* 0x0000000502057210 */ /* 0x010fcc0007ffe0ff */
[----:B--23--:R-:W0:Y:S01]  /*0ab0*/  @!P0 LDC.64 R10, c[0x0][0x398] ;  /* 0x0000e600ff0a8b82 */ /* 0x00ce220000000a00 */
[----:B------:R-:W2:Y:S04]  /*0ac0*/  @!P1 LDS R9, [R6] ;  /* 0x0000000006099984 */ /* 0x000ea80000000800 */
[----:B------:R-:W3:Y:S01]  /*0ad0*/  @!P0 LDS R15, [R6] ;  /* 0x00000000060f8984 */ /* 0x000ee20000000800 */
[----:B0-----:R-:W-:-:S03]  /*0ae0*/  @!P0 IMAD.WIDE R10, R8, 0x4, R10 ;  /* 0x00000004080a8825 */ /* 0x001fc600078e020a */
[----:B--2---:R0:W-:Y:S04]  /*0af0*/  @!P1 STG.E desc[UR8][R12.64], R9 ;  /* 0x000000090c009986 */ /* 0x0041e8000c101908 */
[----:B---3--:R0:W-:Y:S01]  /*0b00*/  @!P0 STG.E desc[UR8][R10.64], R15 ;  /* 0x0000000f0a008986 */ /* 0x0081e2000c101908 */
[----:B-1----:R-:W-:-:S13]  /*0b10*/  ISETP.GE.AND P0, PT, R5, UR5, PT ;  /* 0x0000000505007c0c */ /* 0x002fda000bf06270 */
[----:B0-----:R-:W-:Y:S05]  /*0b20*/  @!P0 BRA `(.L_x_17) ;  /* 0xfffffff400848947 */ /* 0x001fea000383ffff */
[----:B------:R-:W-:Y:S05]  /*0b30*/  EXIT ;  /* 0x000000000000794d */ /* 0x000fea0003800000 */
.L_x_18:
        /* <DEDUP_REMOVED lines=12> */
.L_x_21:


//--------------------- .nv.shared.reserved.0     --------------------------
	.section	.nv.shared.reserved.0,"aw",@nobits
	.weak		__nv_reservedSMEM_offset_0_alias
	.size		__nv_reservedSMEM_offset_0_alias, 0, 64
	.other		__nv_reservedSMEM_offset_0_alias,@"STO_CUDA_RESERVED_SHARED STV_DEFAULT"
__nv_reservedSMEM_offset_0_alias:
	.zero		0
	.zero		64


//--------------------- .nv.shared._Z17block_to_part_shmPiiiS_S_ --------------------------
	.section	.nv.shared._Z17block_to_part_shmPiiiS_S_,"aw",@nobits
	.sectionflags	@""
	.align	4
.nv.shared._Z17block_to_part_shmPiiiS_S_:
	.zero		5120


//--------------------- .nv.constant0._Z16part_to_origin_2PiS_ii --------------------------
	.section	.nv.constant0._Z16part_to_origin_2PiS_ii,"a",@progbits
	.sectionflags	@""
	.align	4
.nv.constant0._Z16part_to_origin_2PiS_ii:
	.zero		920


//--------------------- .nv.constant0._Z16part_to_kernel_2Pii --------------------------
	.section	.nv.constant0._Z16part_to_kernel_2Pii,"a",@progbits
	.sectionflags	@""
	.align	4
.nv.constant0._Z16part_to_kernel_2Pii:
	.zero		908


//--------------------- .nv.constant0._Z17block_to_part_shmPiiiS_S_ --------------------------
	.section	.nv.constant0._Z17block_to_part_shmPiiiS_S_,"a",@progbits
	.sectionflags	@""
	.align	4
.nv.constant0._Z17block_to_part_shmPiiiS_S_:
	.zero		928


//--------------------- SYMBOLS --------------------------

	.type		.nv.reservedSmem.offset0,@object
	.size		.nv.reservedSmem.offset0,0x4
	.type		.nv.reservedSmem.cap,@object
	.size		.nv.reservedSmem.cap,0x4
